def matmul_kernel(
    a_ptr,
    b_ptr,
    c_ptr,
    M,
    N,
    K,
    stride_am,
    stride_ak,
    stride_bk,
    stride_bn,
    stride_cm,
    stride_cn,
    BLOCK_M: tl.constexpr,
    BLOCK_N: tl.constexpr,
    BLOCK_K: tl.constexpr,
    GROUP_M: tl.constexpr,
):
    pid = tl.program_id(axis=0)
    num_pid_m = tl.cdiv(M, BLOCK_M)
    num_pid_n = tl.cdiv(N, BLOCK_N)
    num_pid_in_group = GROUP_M * num_pid_n
    group_id = pid // num_pid_in_group
    first_pid_m = group_id * GROUP_M
    group_size_m = min(num_pid_m - first_pid_m, GROUP_M)
    pid_m = first_pid_m + ((pid % num_pid_in_group) % group_size_m)
    pid_n = (pid % num_pid_in_group) // group_size_m

    offs_am = (pid_m * BLOCK_M + tl.arange(0, BLOCK_M)) % M
    offs_bn = (pid_n * BLOCK_N + tl.arange(0, BLOCK_N)) % N
    offs_k = tl.arange(0, BLOCK_K)
    a_ptrs = a_ptr + offs_am[:, None] * stride_am + offs_k[None, :] * stride_ak
    b_ptrs = b_ptr + offs_k[:, None] * stride_bk + offs_bn[None, :] * stride_bn

    acc = tl.zeros((BLOCK_M, BLOCK_N), dtype=tl.float32)
    for kk in range(0, tl.cdiv(K, BLOCK_K)):
        a = tl.load(a_ptrs, mask=offs_k[None, :] < K - kk * BLOCK_K, other=0.0)
        b = tl.load(b_ptrs, mask=offs_k[:, None] < K - kk * BLOCK_K, other=0.0)
        acc = tl.dot(a, b, acc)
        a_ptrs += BLOCK_K * stride_ak
        b_ptrs += BLOCK_K * stride_bk

    c = acc.to(c_ptr.dtype.element_ty)
    offs_cm = pid_m * BLOCK_M + tl.arange(0, BLOCK_M)
    offs_cn = pid_n * BLOCK_N + tl.arange(0, BLOCK_N)
    c_ptrs = c_ptr + offs_cm[:, None] * stride_cm + offs_cn[None, :] * stride_cn
    mask = (offs_cm[:, None] < M) & (offs_cn[None, :] < N)
    tl.store(c_ptrs, c, mask=mask)

# config = {"BLOCK_K": 64, "BLOCK_M": 32, "BLOCK_N": 64, "GROUP_M": 8, "arch": "sm_80", "dtype": "fp16", "num_ctas": 1, "num_stages": 2, "num_warps": 2}
# arch = sm_80


// ===== COMPILED SASS (sm_80) =====

	.target	sm_80

	.elftype	@"ET_EXEC"


//--------------------- .note.nv.tkinfo           --------------------------
	.section	.note.nv.tkinfo,"",@"SHT_NOTE"
	.sectionflags	@"SHF_NOTE_NV_TKINFO"
	.tkinfo
        /*0018*/ 	.word	0x00000002
        /*0030*/ 	.string	""
        /*0030*/ 	.string	"ptxas"
        /*0030*/ 	.string	"Cuda compilation tools, release 13.0, V13.0.88"
        /*0030*/ 	.string	"Build cuda_13.0.r13.0/compiler.36424714_0"
        /*0030*/ 	.string	"-v  -suppress-debug-info  -lineinfo  -arch sm_80 "



//--------------------- .note.nv.cuinfo           --------------------------
	.section	.note.nv.cuinfo,"",@"SHT_NOTE"
	.sectionflags	@"SHF_NOTE_NV_CUINFO"
        /*0018*/ 	.short	0x0002
        /*001a*/ 	.short	0x0050
        /*001c*/ 	.short	0x0082
	.zero		2


//--------------------- .nv.info                  --------------------------
	.section	.nv.info,"",@"SHT_CUDA_INFO"
	.align	4


	//----- nvinfo : EIATTR_REGCOUNT
	.align		4
        /*0000*/ 	.byte	0x04, 0x2f
        /*0002*/ 	.short	(.L_1 - .L_0)
	.align		4
.L_0:
        /*0004*/ 	.word	index@(matmul_kernel)
        /*0008*/ 	.word	0x000000ff


	//----- nvinfo : EIATTR_FRAME_SIZE
	.align		4
.L_1:
        /*000c*/ 	.byte	0x04, 0x11
        /*000e*/ 	.short	(.L_3 - .L_2)
	.align		4
.L_2:
        /*0010*/ 	.word	index@(matmul_kernel)
        /*0014*/ 	.word	0x00000008


	//----- nvinfo : EIATTR_MIN_STACK_SIZE
	.align		4
.L_3:
        /*0018*/ 	.byte	0x04, 0x12
        /*001a*/ 	.short	(.L_5 - .L_4)
	.align		4
.L_4:
        /*001c*/ 	.word	index@(matmul_kernel)
        /*0020*/ 	.word	0x00000008
.L_5:


//--------------------- .nv.info.matmul_kernel    --------------------------
	.section	.nv.info.matmul_kernel,"",@"SHT_CUDA_INFO"
	.sectionflags	@""
	.align	4


	//----- nvinfo : EIATTR_CUDA_API_VERSION
	.align		4
        /*0000*/ 	.byte	0x04, 0x37
        /*0002*/ 	.short	(.L_7 - .L_6)
.L_6:
        /*0004*/ 	.word	0x00000082


	//----- nvinfo : EIATTR_SW2861232_WAR
	.align		4
.L_7:
        /*0008*/ 	.byte	0x01, 0x35
	.zero		2


	//----- nvinfo : EIATTR_PARAM_CBANK
	.align		4
        /*000c*/ 	.byte	0x04, 0x0a
        /*000e*/ 	.short	(.L_9 - .L_8)
	.align		4
.L_8:
        /*0010*/ 	.word	index@(.nv.constant0.matmul_kernel)
        /*0014*/ 	.short	0x0160
        /*0016*/ 	.short	0x0050


	//----- nvinfo : EIATTR_CBANK_PARAM_SIZE
	.align		4
.L_9:
        /*0018*/ 	.byte	0x03, 0x19
        /*001a*/ 	.short	0x0050


	//----- nvinfo : EIATTR_KPARAM_INFO
	.align		4
        /*001c*/ 	.byte	0x04, 0x17
        /*001e*/ 	.short	(.L_11 - .L_10)
.L_10:
        /*0020*/ 	.word	0x00000000
        /*0024*/ 	.short	0x000d
        /*0026*/ 	.short	0x0048
        /*0028*/ 	.byte	0x00, 0xf4, 0x21, 0x00


	//----- nvinfo : EIATTR_KPARAM_INFO
	.align		4
.L_11:
        /*002c*/ 	.byte	0x04, 0x17
        /*002e*/ 	.short	(.L_13 - .L_12)
.L_12:
        /*0030*/ 	.word	0x00000000
        /*0034*/ 	.short	0x000c
        /*0036*/ 	.short	0x0040
        /*0038*/ 	.byte	0x00, 0xf4, 0x21, 0x00


	//----- nvinfo : EIATTR_KPARAM_INFO
	.align		4
.L_13:
        /*003c*/ 	.byte	0x04, 0x17
        /*003e*/ 	.short	(.L_15 - .L_14)
.L_14:
        /*0040*/ 	.word	0x00000000
        /*0044*/ 	.short	0x000b
        /*0046*/ 	.short	0x0038
        /*0048*/ 	.byte	0x00, 0xf0, 0x11, 0x00


	//----- nvinfo : EIATTR_KPARAM_INFO
	.align		4
.L_15:
        /*004c*/ 	.byte	0x04, 0x17
        /*004e*/ 	.short	(.L_17 - .L_16)
.L_16:
        /*0050*/ 	.word	0x00000000
        /*0054*/ 	.short	0x000a
        /*0056*/ 	.short	0x0034
        /*0058*/ 	.byte	0x00, 0xf0, 0x11, 0x00


	//----- nvinfo : EIATTR_KPARAM_INFO
	.align		4
.L_17:
        /*005c*/ 	.byte	0x04, 0x17
        /*005e*/ 	.short	(.L_19 - .L_18)
.L_18:
        /*0060*/ 	.word	0x00000000
        /*0064*/ 	.short	0x0009
        /*0066*/ 	.short	0x0030
        /*0068*/ 	.byte	0x00, 0xf0, 0x11, 0x00


	//----- nvinfo : EIATTR_KPARAM_INFO
	.align		4
.L_19:
        /*006c*/ 	.byte	0x04, 0x17
        /*006e*/ 	.short	(.L_21 - .L_20)
.L_20:
        /*0070*/ 	.word	0x00000000
        /*0074*/ 	.short	0x0008
        /*0076*/ 	.short	0x002c
        /*0078*/ 	.byte	0x00, 0xf0, 0x11, 0x00


	//----- nvinfo : EIATTR_KPARAM_INFO
	.align		4
.L_21:
        /*007c*/ 	.byte	0x04, 0x17
        /*007e*/ 	.short	(.L_23 - .L_22)
.L_22:
        /*0080*/ 	.word	0x00000000
        /*0084*/ 	.short	0x0007
        /*0086*/ 	.short	0x0028
        /*0088*/ 	.byte	0x00, 0xf0, 0x11, 0x00


	//----- nvinfo : EIATTR_KPARAM_INFO
	.align		4
.L_23:
        /*008c*/ 	.byte	0x04, 0x17
        /*008e*/ 	.short	(.L_25 - .L_24)
.L_24:
        /*0090*/ 	.word	0x00000000
        /*0094*/ 	.short	0x0006
        /*0096*/ 	.short	0x0024
        /*0098*/ 	.byte	0x00, 0xf0, 0x11, 0x00


	//----- nvinfo : EIATTR_KPARAM_INFO
	.align		4
.L_25:
        /*009c*/ 	.byte	0x04, 0x17
        /*009e*/ 	.short	(.L_27 - .L_26)
.L_26:
        /*00a0*/ 	.word	0x00000000
        /*00a4*/ 	.short	0x0005
        /*00a6*/ 	.short	0x0020
        /*00a8*/ 	.byte	0x00, 0xf0, 0x11, 0x00


	//----- nvinfo : EIATTR_KPARAM_INFO
	.align		4
.L_27:
        /*00ac*/ 	.byte	0x04, 0x17
        /*00ae*/ 	.short	(.L_29 - .L_28)
.L_28:
        /*00b0*/ 	.word	0x00000000
        /*00b4*/ 	.short	0x0004
        /*00b6*/ 	.short	0x001c
        /*00b8*/ 	.byte	0x00, 0xf0, 0x11, 0x00


	//----- nvinfo : EIATTR_KPARAM_INFO
	.align		4
.L_29:
        /*00bc*/ 	.byte	0x04, 0x17
        /*00be*/ 	.short	(.L_31 - .L_30)
.L_30:
        /*00c0*/ 	.word	0x00000000
        /*00c4*/ 	.short	0x0003
        /*00c6*/ 	.short	0x0018
        /*00c8*/ 	.byte	0x00, 0xf0, 0x11, 0x00


	//----- nvinfo : EIATTR_KPARAM_INFO
	.align		4
.L_31:
        /*00cc*/ 	.byte	0x04, 0x17
        /*00ce*/ 	.short	(.L_33 - .L_32)
.L_32:
        /*00d0*/ 	.word	0x00000000
        /*00d4*/ 	.short	0x0002
        /*00d6*/ 	.short	0x0010
        /*00d8*/ 	.byte	0x00, 0xf4, 0x21, 0x00


	//----- nvinfo : EIATTR_KPARAM_INFO
	.align		4
.L_33:
        /*00dc*/ 	.byte	0x04, 0x17
        /*00de*/ 	.short	(.L_35 - .L_34)
.L_34:
        /*00e0*/ 	.word	0x00000000
        /*00e4*/ 	.short	0x0001
        /*00e6*/ 	.short	0x0008
        /*00e8*/ 	.byte	0x00, 0xf4, 0x21, 0x00


	//----- nvinfo : EIATTR_KPARAM_INFO
	.align		4
.L_35:
        /*00ec*/ 	.byte	0x04, 0x17
        /*00ee*/ 	.short	(.L_37 - .L_36)
.L_36:
        /*00f0*/ 	.word	0x00000000
        /*00f4*/ 	.short	0x0000
        /*00f6*/ 	.short	0x0000
        /*00f8*/ 	.byte	0x00, 0xf4, 0x21, 0x00


	//----- nvinfo : EIATTR_MAXREG_COUNT
	.align		4
.L_37:
        /*00fc*/ 	.byte	0x03, 0x1b
        /*00fe*/ 	.short	0x00ff


	//----- nvinfo : EIATTR_NUM_BARRIERS
	.align		4
        /*0100*/ 	.byte	0x02, 0x4c
        /*0102*/ 	.byte	0x01
	.zero		1


	//----- nvinfo : EIATTR_ANNOTATIONS
	.align		4
        /*0104*/ 	.byte	0x04, 0x55
        /*0106*/ 	.short	(.L_39 - .L_38)


	//   ....[0]....
.L_38:
        /*0108*/ 	.word	0x00000001
        /*010c*/ 	.byte	0x90, 0x07, 0x00, 0x00, 0x01, 0x00, 0x00, 0x00, 0xf0, 0x3a, 0x00, 0x00, 0x01, 0x00, 0x00, 0x00
        /*011c*/ 	.byte	0x30, 0x85, 0x00, 0x00


	//----- nvinfo : EIATTR_MERCURY_ISA_VERSION
	.align		4
.L_39:
        /*0120*/ 	.byte	0x03, 0x5f
        /*0122*/ 	.short	0x0000


	//----- nvinfo : EIATTR_EXIT_INSTR_OFFSETS
	.align		4
        /*0124*/ 	.byte	0x04, 0x1c
        /*0126*/ 	.short	(.L_41 - .L_40)


	//   ....[0]....
.L_40:
        /*0128*/ 	.word	0x00009490


	//   ....[1]....
        /*012c*/ 	.word	0x000094c0


	//----- nvinfo : EIATTR_REQNTID
	.align		4
.L_41:
        /*0130*/ 	.byte	0x04, 0x10
        /*0132*/ 	.short	(.L_43 - .L_42)
.L_42:
        /*0134*/ 	.word	0x00000040
        /*0138*/ 	.word	0x00000001
        /*013c*/ 	.word	0x00000001
.L_43:


//--------------------- .nv.callgraph             --------------------------
	.section	.nv.callgraph,"",@"SHT_CUDA_CALLGRAPH"
	.align	4
	.sectionentsize	8
	.align		4
        /*0000*/ 	.word	0x00000000
	.align		4
        /*0004*/ 	.word	0xffffffff
	.align		4
        /*0008*/ 	.word	0x00000000
	.align		4
        /*000c*/ 	.word	0xfffffffe
	.align		4
        /*0010*/ 	.word	0x00000000
	.align		4
        /*0014*/ 	.word	0xfffffffd
	.align		4
        /*0018*/ 	.word	0x00000000
	.align		4
        /*001c*/ 	.word	0xfffffffc


//--------------------- .nv.rel.action            --------------------------
	.section	.nv.rel.action,"",@"SHT_CUDA_RELOCINFO"
	.align	8
	.sectionentsize	8
        /*0000*/ 	.byte	0x73, 0x00, 0x00, 0x00, 0x00, 0x00, 0x00, 0x00, 0x00, 0x00, 0x00, 0x11, 0x25, 0x00, 0x05, 0x36


//--------------------- .nv.constant0.matmul_kernel --------------------------
	.section	.nv.constant0.matmul_kernel,"a",@progbits
	.sectionflags	@""
	.align	4
.nv.constant0.matmul_kernel:
	.zero		432


//--------------------- .text.matmul_kernel       --------------------------
	.section	.text.matmul_kernel,"ax",@progbits
	.sectioninfo	@"SHI_REGISTERS=255"
	.align	128
        .global         matmul_kernel
        .type           matmul_kernel,@function
        .size           matmul_kernel,(.L_x_5 - matmul_kernel)
        .other          matmul_kernel,@"STO_CUDA_ENTRY STV_DEFAULT"
matmul_kernel:
.text.matmul_kernel:
[----:B------:R-:W-:Y:S02]  /*0000*/  IMAD.MOV.U32 R1, RZ, RZ, c[0x0][0x28] ;  /* 0x00000a00ff017624 */ /* 0x000fe400078e00ff */
[----:B------:R-:W-:Y:S01]  /*0010*/  IMAD.MOV.U32 R0, RZ, RZ, c[0x0][0x17c] ;  /* 0x00005f00ff007624 */ /* 0x000fe200078e00ff */
[----:B------:R-:W0:Y:S01]  /*0020*/  S2R R5, SR_CTAID.X ;  /* 0x0000000000057919 */ /* 0x000e220000002500 */
[----:B------:R-:W-:Y:S01]  /*0030*/  ULDC UR4, c[0x0][0x180] ;  /* 0x0000600000047ab9 */ /* 0x000fe20000000800 */
[----:B------:R-:W-:Y:S01]  /*0040*/  IADD3 R1, R1, -0x8, RZ ;  /* 0xfffffff801017810 */ /* 0x000fe20007ffe0ff */
[----:B------:R-:W-:Y:S01]  /*0050*/  ULDC.64 UR6, c[0x0][0x118] ;  /* 0x0000460000067ab9 */ /* 0x000fe20000000a00 */
[----:B------:R-:W-:Y:S01]  /*0060*/  IADD3 R0, R0, 0x3f, RZ ;  /* 0x0000003f00007810 */ /* 0x000fe20007ffe0ff */
[----:B------:R-:W1:Y:S03]  /*0070*/  S2R R91, SR_TID.X ;  /* 0x00000000005b7919 */ /* 0x000e660000002100 */
[----:B------:R-:W-:-:S04]  /*0080*/  SHF.R.S32.HI R3, RZ, 0x1f, R0 ;  /* 0x0000001fff037819 */ /* 0x000fc80000011400 */
[----:B------:R-:W-:-:S04]  /*0090*/  LEA.HI R3, R3, R0, RZ, 0x6 ;  /* 0x0000000003037211 */ /* 0x000fc800078f30ff */
[----:B------:R-:W-:-:S05]  /*00a0*/  SHF.R.S32.HI R3, RZ, 0x6, R3 ;  /* 0x00000006ff037819 */ /* 0x000fca0000011403 */
[----:B------:R-:W-:Y:S01]  /*00b0*/  IMAD.SHL.U32 R4, R3, 0x8, RZ ;  /* 0x0000000803047824 */ /* 0x000fe200078e00ff */
[----:B0-----:R-:W-:-:S04]  /*00c0*/  IABS R8, R5 ;  /* 0x0000000500087213 */ /* 0x001fc80000000000 */
[-C--:B------:R-:W-:Y:S02]  /*00d0*/  IABS R7, R4.reuse ;  /* 0x0000000400077213 */ /* 0x080fe40000000000 */
[----:B------:R-:W-:Y:S02]  /*00e0*/  IABS R10, R4 ;  /* 0x00000004000a7213 */ /* 0x000fe40000000000 */
[----:B------:R-:W0:Y:S01]  /*00f0*/  I2F.RP R0, R7 ;  /* 0x0000000700007306 */ /* 0x000e220000209400 */
[----:B-1----:R-:W-:Y:S02]  /*0100*/  SHF.R.U32.HI R118, RZ, 0x5, R91 ;  /* 0x00000005ff767819 */ /* 0x002fe4000001165b */
[----:B------:R-:W-:Y:S02]  /*0110*/  LOP3.LUT R92, R91, 0x20, RZ, 0xc0, !PT ;  /* 0x000000205b5c7812 */ /* 0x000fe400078ec0ff */
[----:B------:R-:W-:-:S04]  /*0120*/  SGXT.U32 R118, R118, 0x1 ;  /* 0x000000017676781a */ /* 0x000fc80000000000 */
[C---:B------:R-:W-:Y:S02]  /*0130*/  LOP3.LUT R83, R118.reuse, 0x2, RZ, 0xfc, !PT ;  /* 0x0000000276537812 */ /* 0x040fe400078efcff */
[C---:B------:R-:W-:Y:S02]  /*0140*/  LOP3.LUT R85, R118.reuse, 0x4, RZ, 0xfc, !PT ;  /* 0x0000000476557812 */ /* 0x040fe400078efcff */
[C---:B------:R-:W-:Y:S02]  /*0150*/  LOP3.LUT R87, R118.reuse, 0x6, RZ, 0xfc, !PT ;  /* 0x0000000676577812 */ /* 0x040fe400078efcff */
[C---:B------:R-:W-:Y:S01]  /*0160*/  LOP3.LUT R88, R118.reuse, 0x8, RZ, 0xfc, !PT ;  /* 0x0000000876587812 */ /* 0x040fe200078efcff */
[----:B0-----:R-:W0:Y:S01]  /*0170*/  MUFU.RCP R0, R0 ;  /* 0x0000000000007308 */ /* 0x001e220000001000 */
[C---:B------:R-:W-:Y:S02]  /*0180*/  LOP3.LUT R89, R118.reuse, 0xa, RZ, 0xfc, !PT ;  /* 0x0000000a76597812 */ /* 0x040fe400078efcff */
[----:B------:R-:W-:-:S02]  /*0190*/  LOP3.LUT R90, R118, 0xc, RZ, 0xfc, !PT ;  /* 0x0000000c765a7812 */ /* 0x000fc400078efcff */
[C---:B------:R-:W-:Y:S02]  /*01a0*/  LOP3.LUT R252, R118.reuse, 0xe, RZ, 0xfc, !PT ;  /* 0x0000000e76fc7812 */ /* 0x040fe400078efcff */
[C---:B------:R-:W-:Y:S02]  /*01b0*/  LOP3.LUT R251, R118.reuse, 0x10, RZ, 0xfc, !PT ;  /* 0x0000001076fb7812 */ /* 0x040fe400078efcff */
[C---:B------:R-:W-:Y:S02]  /*01c0*/  LOP3.LUT R250, R118.reuse, 0x12, RZ, 0xfc, !PT ;  /* 0x0000001276fa7812 */ /* 0x040fe400078efcff */
[C---:B------:R-:W-:Y:S02]  /*01d0*/  LOP3.LUT R249, R118.reuse, 0x14, RZ, 0xfc, !PT ;  /* 0x0000001476f97812 */ /* 0x040fe400078efcff */
[C---:B------:R-:W-:Y:S02]  /*01e0*/  LOP3.LUT R248, R118.reuse, 0x16, RZ, 0xfc, !PT ;  /* 0x0000001676f87812 */ /* 0x040fe400078efcff */
[----:B------:R-:W-:-:S02]  /*01f0*/  LOP3.LUT R247, R118, 0x18, RZ, 0xfc, !PT ;  /* 0x0000001876f77812 */ /* 0x000fc400078efcff */
[----:B0-----:R-:W-:Y:S01]  /*0200*/  IADD3 R2, R0, 0xffffffe, RZ ;  /* 0x0ffffffe00027810 */ /* 0x001fe20007ffe0ff */
[----:B------:R-:W-:Y:S01]  /*0210*/  IMAD.MOV R0, RZ, RZ, -R10 ;  /* 0x000000ffff007224 */ /* 0x000fe200078e0a0a */
[C---:B------:R-:W-:Y:S02]  /*0220*/  LOP3.LUT R246, R118.reuse, 0x1a, RZ, 0xfc, !PT ;  /* 0x0000001a76f67812 */ /* 0x040fe400078efcff */
[----:B------:R0:W1:Y:S01]  /*0230*/  F2I.FTZ.U32.TRUNC.NTZ R3, R2 ;  /* 0x0000000200037305 */ /* 0x000062000021f000 */
[C---:B------:R-:W-:Y:S02]  /*0240*/  LOP3.LUT R245, R118.reuse, 0x1c, RZ, 0xfc, !PT ;  /* 0x0000001c76f57812 */ /* 0x040fe400078efcff */
[C---:B------:R-:W-:Y:S02]  /*0250*/  LOP3.LUT R244, R118.reuse, 0x1e, RZ, 0xfc, !PT ;  /* 0x0000001e76f47812 */ /* 0x040fe400078efcff */
[C---:B------:R-:W-:Y:S02]  /*0260*/  LOP3.LUT R243, R118.reuse, 0x20, RZ, 0xfc, !PT ;  /* 0x0000002076f37812 */ /* 0x040fe400078efcff */
[C---:B------:R-:W-:Y:S01]  /*0270*/  LOP3.LUT R242, R118.reuse, 0x22, RZ, 0xfc, !PT ;  /* 0x0000002276f27812 */ /* 0x040fe200078efcff */
[----:B0-----:R-:W-:Y:S01]  /*0280*/  IMAD.MOV.U32 R2, RZ, RZ, RZ ;  /* 0x000000ffff027224 */ /* 0x001fe200078e00ff */
[----:B------:R-:W-:-:S02]  /*0290*/  LOP3.LUT R241, R118, 0x24, RZ, 0xfc, !PT ;  /* 0x0000002476f17812 */ /* 0x000fc400078efcff */
[C---:B------:R-:W-:Y:S02]  /*02a0*/  LOP3.LUT R240, R118.reuse, 0x26, RZ, 0xfc, !PT ;  /* 0x0000002676f07812 */ /* 0x040fe400078efcff */
[C---:B------:R-:W-:Y:S01]  /*02b0*/  LOP3.LUT R239, R118.reuse, 0x28, RZ, 0xfc, !PT ;  /* 0x0000002876ef7812 */ /* 0x040fe200078efcff */
[--C-:B-1----:R-:W-:Y:S01]  /*02c0*/  IMAD.MOV R6, RZ, RZ, -R3.reuse ;  /* 0x000000ffff067224 */ /* 0x102fe200078e0a03 */
[C---:B------:R-:W-:Y:S02]  /*02d0*/  LOP3.LUT R238, R118.reuse, 0x2a, RZ, 0xfc, !PT ;  /* 0x0000002a76ee7812 */ /* 0x040fe400078efcff */
[----:B------:R-:W-:Y:S01]  /*02e0*/  LOP3.LUT R237, R118, 0x2c, RZ, 0xfc, !PT ;  /* 0x0000002c76ed7812 */ /* 0x000fe200078efcff */
[----:B------:R-:W-:Y:S01]  /*02f0*/  IMAD R9, R6, R7, RZ ;  /* 0x0000000706097224 */ /* 0x000fe200078e02ff */
[C---:B------:R-:W-:Y:S01]  /*0300*/  LOP3.LUT R236, R118.reuse, 0x2e, RZ, 0xfc, !PT ;  /* 0x0000002e76ec7812 */ /* 0x040fe200078efcff */
[----:B------:R-:W-:Y:S01]  /*0310*/  IMAD.MOV.U32 R6, RZ, RZ, R8 ;  /* 0x000000ffff067224 */ /* 0x000fe200078e0008 */
[C---:B------:R-:W-:Y:S01]  /*0320*/  LOP3.LUT R235, R118.reuse, 0x30, RZ, 0xfc, !PT ;  /* 0x0000003076eb7812 */ /* 0x040fe200078efcff */
[----:B------:R-:W-:Y:S01]  /*0330*/  IMAD.HI.U32 R3, R3, R9, R2 ;  /* 0x0000000903037227 */ /* 0x000fe200078e0002 */
[----:B------:R-:W-:-:S02]  /*0340*/  LOP3.LUT R234, R118, 0x32, RZ, 0xfc, !PT ;  /* 0x0000003276ea7812 */ /* 0x000fc400078efcff */
[C---:B------:R-:W-:Y:S02]  /*0350*/  LOP3.LUT R233, R118.reuse, 0x34, RZ, 0xfc, !PT ;  /* 0x0000003476e97812 */ /* 0x040fe400078efcff */
[C---:B------:R-:W-:Y:S01]  /*0360*/  LOP3.LUT R232, R118.reuse, 0x36, RZ, 0xfc, !PT ;  /* 0x0000003676e87812 */ /* 0x040fe200078efcff */
[----:B------:R-:W-:Y:S01]  /*0370*/  IMAD.HI.U32 R3, R3, R6, RZ ;  /* 0x0000000603037227 */ /* 0x000fe200078e00ff */
[C---:B------:R-:W-:Y:S02]  /*0380*/  LOP3.LUT R231, R118.reuse, 0x38, RZ, 0xfc, !PT ;  /* 0x0000003876e77812 */ /* 0x040fe400078efcff */
[C---:B------:R-:W-:Y:S01]  /*0390*/  LOP3.LUT R230, R118.reuse, 0x3a, RZ, 0xfc, !PT ;  /* 0x0000003a76e67812 */ /* 0x040fe200078efcff */
[----:B------:R-:W-:Y:S01]  /*03a0*/  IMAD R0, R3, R0, R6 ;  /* 0x0000000003007224 */ /* 0x000fe200078e0206 */
[C---:B------:R-:W-:Y:S02]  /*03b0*/  LOP3.LUT R229, R118.reuse, 0x3c, RZ, 0xfc, !PT ;  /* 0x0000003c76e57812 */ /* 0x040fe400078efcff */
[----:B------:R-:W-:-:S02]  /*03c0*/  LOP3.LUT R228, R118, 0x3e, RZ, 0xfc, !PT ;  /* 0x0000003e76e47812 */ /* 0x000fc400078efcff */
[----:B------:R-:W-:-:S13]  /*03d0*/  ISETP.GT.U32.AND P1, PT, R7, R0, PT ;  /* 0x000000000700720c */ /* 0x000fda0003f24070 */
[----:B------:R-:W-:Y:S01]  /*03e0*/  @!P1 IMAD.IADD R0, R0, 0x1, -R7 ;  /* 0x0000000100009824 */ /* 0x000fe200078e0a07 */
[----:B------:R-:W-:Y:S02]  /*03f0*/  @!P1 IADD3 R3, R3, 0x1, RZ ;  /* 0x0000000103039810 */ /* 0x000fe40007ffe0ff */
[----:B------:R-:W-:Y:S02]  /*0400*/  ISETP.NE.AND P1, PT, R4, RZ, PT ;  /* 0x000000ff0400720c */ /* 0x000fe40003f25270 */
[----:B------:R-:W-:Y:S02]  /*0410*/  ISETP.GE.U32.AND P0, PT, R0, R7, PT ;  /* 0x000000070000720c */ /* 0x000fe40003f06070 */
[----:B------:R-:W-:-:S04]  /*0420*/  LOP3.LUT R0, R5, R4, RZ, 0x3c, !PT ;  /* 0x0000000405007212 */ /* 0x000fc800078e3cff */
[----:B------:R-:W-:Y:S01]  /*0430*/  ISETP.GE.AND P2, PT, R0, RZ, PT ;  /* 0x000000ff0000720c */ /* 0x000fe20003f46270 */
[----:B------:R-:W-:-:S05]  /*0440*/  IMAD.MOV.U32 R0, RZ, RZ, 0x1f ;  /* 0x0000001fff007424 */ /* 0x000fca00078e00ff */
[----:B------:R-:W-:Y:S02]  /*0450*/  IADD3 R0, R0, c[0x0][0x178], RZ ;  /* 0x00005e0000007a10 */ /* 0x000fe40007ffe0ff */
[----:B------:R-:W-:-:S05]  /*0460*/  @P0 IADD3 R3, R3, 0x1, RZ ;  /* 0x0000000103030810 */ /* 0x000fca0007ffe0ff */
[----:B------:R-:W-:Y:S01]  /*0470*/  IMAD.MOV.U32 R2, RZ, RZ, R3 ;  /* 0x000000ffff027224 */ /* 0x000fe200078e0003 */
[----:B------:R-:W-:-:S03]  /*0480*/  SHF.R.S32.HI R3, RZ, 0x1f, R0 ;  /* 0x0000001fff037819 */ /* 0x000fc60000011400 */
[----:B------:R-:W-:Y:S01]  /*0490*/  @!P2 IMAD.MOV R2, RZ, RZ, -R2 ;  /* 0x000000ffff02a224 */ /* 0x000fe200078e0a02 */
[----:B------:R-:W-:Y:S02]  /*04a0*/  @!P1 LOP3.LUT R2, RZ, R4, RZ, 0x33, !PT ;  /* 0x00000004ff029212 */ /* 0x000fe400078e33ff */
[----:B------:R-:W-:-:S03]  /*04b0*/  LEA.HI R3, R3, R0, RZ, 0x5 ;  /* 0x0000000003037211 */ /* 0x000fc600078f28ff */
[----:B------:R-:W-:Y:S02]  /*04c0*/  IMAD.SHL.U32 R226, R2, 0x8, RZ ;  /* 0x0000000802e27824 */ /* 0x000fe400078e00ff */
[----:B------:R-:W-:-:S03]  /*04d0*/  IMAD.MOV R2, RZ, RZ, -R2 ;  /* 0x000000ffff027224 */ /* 0x000fc600078e0a02 */
[----:B------:R-:W-:Y:S01]  /*04e0*/  LEA.HI.SX32 R3, R3, -R226, 0x1b ;  /* 0x800000e203037211 */ /* 0x000fe200078fdaff */
[----:B------:R-:W-:-:S03]  /*04f0*/  IMAD R4, R4, R2, R5 ;  /* 0x0000000204047224 */ /* 0x000fc600078e0205 */
[----:B------:R-:W-:Y:S02]  /*0500*/  IMNMX R11, R3, 0x8, PT ;  /* 0x00000008030b7817 */ /* 0x000fe40003800200 */
[----:B------:R-:W-:Y:S02]  /*0510*/  IABS R9, R4 ;  /* 0x0000000400097213 */ /* 0x000fe40000000000 */
[----:B------:R-:W-:-:S04]  /*0520*/  IABS R7, R11 ;  /* 0x0000000b00077213 */ /* 0x000fc80000000000 */
[----:B------:R-:W0:Y:S08]  /*0530*/  I2F.RP R0, R7 ;  /* 0x0000000700007306 */ /* 0x000e300000209400 */
[----:B0-----:R-:W0:Y:S02]  /*0540*/  MUFU.RCP R0, R0 ;  /* 0x0000000000007308 */ /* 0x001e240000001000 */
[----:B0-----:R-:W-:-:S06]  /*0550*/  IADD3 R3, R0, 0xffffffe, RZ ;  /* 0x0ffffffe00037810 */ /* 0x001fcc0007ffe0ff */
[----:B------:R-:W0:Y:S02]  /*0560*/  F2I.FTZ.U32.TRUNC.NTZ R3, R3 ;  /* 0x0000000300037305 */ /* 0x000e24000021f000 */
[----:B0-----:R-:W-:-:S04]  /*0570*/  IMAD.MOV R6, RZ, RZ, -R3 ;  /* 0x000000ffff067224 */ /* 0x001fc800078e0a03 */
[----:B------:R-:W-:Y:S01]  /*0580*/  IMAD.MOV.U32 R2, RZ, RZ, R6 ;  /* 0x000000ffff027224 */ /* 0x000fe200078e0006 */
[----:B------:R-:W-:-:S03]  /*0590*/  IABS R6, R11 ;  /* 0x0000000b00067213 */ /* 0x000fc60000000000 */
[----:B------:R-:W-:Y:S02]  /*05a0*/  IMAD R5, R2, R7, RZ ;  /* 0x0000000702057224 */ /* 0x000fe400078e02ff */
[----:B------:R-:W-:Y:S02]  /*05b0*/  IMAD.MOV.U32 R2, RZ, RZ, RZ ;  /* 0x000000ffff027224 */ /* 0x000fe400078e00ff */
[----:B------:R-:W-:Y:S02]  /*05c0*/  IMAD.MOV R0, RZ, RZ, -R6 ;  /* 0x000000ffff007224 */ /* 0x000fe400078e0a06 */
[----:B------:R-:W-:Y:S01]  /*05d0*/  IMAD.HI.U32 R2, R3, R5, R2 ;  /* 0x0000000503027227 */ /* 0x000fe200078e0002 */
[----:B------:R-:W-:-:S05]  /*05e0*/  LOP3.LUT R3, R91, 0x1f, RZ, 0xc0, !PT ;  /* 0x0000001f5b037812 */ /* 0x000fca00078ec0ff */
[----:B------:R-:W-:-:S04]  /*05f0*/  IMAD.HI.U32 R2, R2, R9, RZ ;  /* 0x0000000902027227 */ /* 0x000fc800078e00ff */
[----:B------:R-:W-:-:S05]  /*0600*/  IMAD R0, R2, R0, R9 ;  /* 0x0000000002007224 */ /* 0x000fca00078e0209 */
[----:B------:R-:W-:-:S13]  /*0610*/  ISETP.GT.U32.AND P1, PT, R7, R0, PT ;  /* 0x000000000700720c */ /* 0x000fda0003f24070 */
[----:B------:R-:W-:Y:S01]  /*0620*/  @!P1 IMAD.IADD R0, R0, 0x1, -R7 ;  /* 0x0000000100009824 */ /* 0x000fe200078e0a07 */
[----:B------:R-:W-:Y:S02]  /*0630*/  @!P1 IADD3 R2, R2, 0x1, RZ ;  /* 0x0000000102029810 */ /* 0x000fe40007ffe0ff */
[----:B------:R-:W-:Y:S02]  /*0640*/  ISETP.NE.AND P1, PT, R11, RZ, PT ;  /* 0x000000ff0b00720c */ /* 0x000fe40003f25270 */
[----:B------:R-:W-:Y:S02]  /*0650*/  ISETP.GE.U32.AND P0, PT, R0, R7, PT ;  /* 0x000000070000720c */ /* 0x000fe40003f06070 */
[----:B------:R-:W-:-:S04]  /*0660*/  LOP3.LUT R0, R4, R11, RZ, 0x3c, !PT ;  /* 0x0000000b04007212 */ /* 0x000fc800078e3cff */
[----:B------:R-:W-:-:S07]  /*0670*/  ISETP.GE.AND P2, PT, R0, RZ, PT ;  /* 0x000000ff0000720c */ /* 0x000fce0003f46270 */
[----:B------:R-:W-:-:S06]  /*0680*/  @P0 IADD3 R2, R2, 0x1, RZ ;  /* 0x0000000102020810 */ /* 0x000fcc0007ffe0ff */
[----:B------:R-:W-:Y:S01]  /*0690*/  @!P2 IMAD.MOV R2, RZ, RZ, -R2 ;  /* 0x000000ffff02a224 */ /* 0x000fe200078e0a02 */
[----:B------:R-:W-:-:S05]  /*06a0*/  @!P1 LOP3.LUT R2, RZ, R11, RZ, 0x33, !PT ;  /* 0x0000000bff029212 */ /* 0x000fca00078e33ff */
[----:B------:R-:W-:Y:S02]  /*06b0*/  IMAD.MOV R0, RZ, RZ, -R2 ;  /* 0x000000ffff007224 */ /* 0x000fe400078e0a02 */
[----:B------:R-:W-:Y:S02]  /*06c0*/  IMAD.SHL.U32 R117, R2, 0x40, RZ ;  /* 0x0000004002757824 */ /* 0x000fe400078e00ff */
[----:B------:R-:W-:Y:S02]  /*06d0*/  IMAD R0, R11, R0, R4 ;  /* 0x000000000b007224 */ /* 0x000fe400078e0204 */
[----:B------:R-:W-:Y:S02]  /*06e0*/  IMAD.MOV.U32 R4, RZ, RZ, c[0x0][0x180] ;  /* 0x00006000ff047624 */ /* 0x000fe400078e00ff */
[----:B------:R-:W-:-:S03]  /*06f0*/  IMAD.IADD R226, R226, 0x1, R0 ;  /* 0x00000001e2e27824 */ /* 0x000fc600078e0200 */
[----:B------:R-:W-:Y:S01]  /*0700*/  IADD3 R0, R4, 0x3f, RZ ;  /* 0x0000003f04007810 */ /* 0x000fe20007ffe0ff */
[----:B------:R-:W-:-:S03]  /*0710*/  IMAD R226, R226, 0x20, R3 ;  /* 0x00000020e2e27824 */ /* 0x000fc600078e0203 */
[----:B------:R-:W-:-:S13]  /*0720*/  ISETP.GT.AND P0, PT, R0, 0x3f, PT ;  /* 0x0000003f0000780c */ /* 0x000fda0003f04270 */
[----:B------:R-:W-:Y:S05]  /*0730*/  @P0 BRA `(.L_x_0) ;  /* 0x000000c000000947 */ /* 0x000fea0003800000 */
[C---:B------:R-:W-:Y:S01]  /*0740*/  IMAD.SHL.U32 R0, R91.reuse, 0x20, RZ ;  /* 0x000000205b007824 */ /* 0x040fe200078e00ff */
[----:B------:R-:W-:Y:S01]  /*0750*/  CS2R R64, SRZ ;  /* 0x0000000000407805 */ /* 0x000fe2000001ff00 */
[----:B------:R-:W-:Y:S01]  /*0760*/  IMAD.SHL.U32 R227, R91, 0x8, RZ ;  /* 0x000000085be37824 */ /* 0x000fe200078e00ff */
[----:B------:R-:W-:Y:S01]  /*0770*/  CS2R R8, SRZ ;  /* 0x0000000000087805 */ /* 0x000fe2000001ff00 */
[----:B------:R-:W-:Y:S01]  /*0780*/  CS2R R76, SRZ ;  /* 0x00000000004c7805 */ /* 0x000fe2000001ff00 */
[----:B------:R0:W-:Y:S01]  /*0790*/  STL [R1], R0 ;  /* 0x0000000001007387 */ /* 0x0001e20000100800 */
[----:B------:R-:W-:Y:S01]  /*07a0*/  CS2R R6, SRZ ;  /* 0x0000000000067805 */ /* 0x000fe2000001ff00 */
[----:B------:R-:W-:Y:S01]  /*07b0*/  CS2R R66, SRZ ;  /* 0x0000000000427805 */ /* 0x000fe2000001ff00 */
[----:B------:R-:W-:Y:S01]  /*07c0*/  CS2R R4, SRZ ;  /* 0x0000000000047805 */ /* 0x000fe2000001ff00 */
[----:B------:R-:W-:Y:S01]  /*07d0*/  CS2R R78, SRZ ;  /* 0x00000000004e7805 */ /* 0x000fe2000001ff00 */
[----:B------:R-:W-:Y:S01]  /*07e0*/  CS2R R2, SRZ ;  /* 0x0000000000027805 */ /* 0x000fe2000001ff00 */
[----:B------:R-:W-:Y:S05]  /*07f0*/  BRA `(.L_x_1) ;  /* 0x00007d3000007947 */ /* 0x000fea0003800000 */
.L_x_0:
[----:B------:R-:W-:Y:S01]  /*0800*/  IABS R5, c[0x0][0x17c] ;  /* 0x00005f0000057a13 */ /* 0x000fe20000000000 */
[----:B------:R-:W-:Y:S01]  /*0810*/  IMAD.MOV.U32 R8, RZ, RZ, RZ ;  /* 0x000000ffff087224 */ /* 0x000fe200078e00ff */
[----:B------:R-:W-:Y:S01]  /*0820*/  IADD3 R2, R117, 0x3f, RZ ;  /* 0x0000003f75027810 */ /* 0x000fe20007ffe0ff */
[----:B------:R-:W-:Y:S01]  /*0830*/  IMAD.SHL.U32 R227, R91, 0x8, RZ ;  /* 0x000000085be37824 */ /* 0x000fe200078e00ff */
[----:B------:R-:W0:Y:S01]  /*0840*/  I2F.RP R3, R5 ;  /* 0x0000000500037306 */ /* 0x000e220000209400 */
[C---:B------:R-:W-:Y:S01]  /*0850*/  IADD3 R6, R117.reuse, 0x3e, RZ ;  /* 0x0000003e75067810 */ /* 0x040fe20007ffe0ff */
[----:B------:R-:W-:Y:S01]  /*0860*/  IMAD.SHL.U32 R116, R92, 0x20, RZ ;  /* 0x000000205c747824 */ /* 0x000fe200078e00ff */
[C---:B------:R-:W-:Y:S01]  /*0870*/  IADD3 R11, R117.reuse, 0x3d, RZ ;  /* 0x0000003d750b7810 */ /* 0x040fe20007ffe0ff */
[----:B------:R-:W-:Y:S01]  /*0880*/  IMAD.MOV.U32 R115, RZ, RZ, c[0x0][0x18c] ;  /* 0x00006300ff737624 */ /* 0x000fe200078e00ff */
[----:B------:R-:W-:Y:S01]  /*0890*/  IABS R10, R6 ;  /* 0x00000006000a7213 */ /* 0x000fe20000000000 */
[----:B------:R-:W-:Y:S01]  /*08a0*/  CS2R R96, SRZ ;  /* 0x0000000000607805 */ /* 0x000fe2000001ff00 */
[----:B------:R-:W-:Y:S01]  /*08b0*/  IADD3 R13, R117, 0x3c, RZ ;  /* 0x0000003c750d7810 */ /* 0x000fe20007ffe0ff */
[----:B------:R-:W-:Y:S01]  /*08c0*/  IMAD.SHL.U32 R115, R115, 0x40, RZ ;  /* 0x0000004073737824 */ /* 0x000fe200078e00ff */
[----:B------:R-:W-:Y:S01]  /*08d0*/  ISETP.GE.AND P4, PT, R2, RZ, PT ;  /* 0x000000ff0200720c */ /* 0x000fe20003f86270 */
[----:B------:R-:W-:Y:S01]  /*08e0*/  CS2R R98, SRZ ;  /* 0x0000000000627805 */ /* 0x000fe2000001ff00 */
[----:B------:R-:W-:-:S02]  /*08f0*/  ISETP.GE.AND P5, PT, R6, RZ, PT ;  /* 0x000000ff0600720c */ /* 0x000fc40003fa6270 */
[----:B------:R-:W-:Y:S02]  /*0900*/  IADD3 R14, R117, 0x3a, RZ ;  /* 0x0000003a750e7810 */ /* 0x000fe40007ffe0ff */
[----:B------:R-:W-:Y:S01]  /*0910*/  ISETP.GE.AND P2, PT, R11, RZ, PT ;  /* 0x000000ff0b00720c */ /* 0x000fe20003f46270 */
[----:B0-----:R-:W0:Y:S01]  /*0920*/  MUFU.RCP R3, R3 ;  /* 0x0000000300037308 */ /* 0x001e220000001000 */
[C---:B------:R-:W-:Y:S02]  /*0930*/  IADD3 R17, R117.reuse, 0x37, RZ ;  /* 0x0000003775117810 */ /* 0x040fe40007ffe0ff */
[----:B------:R-:W-:Y:S02]  /*0940*/  IADD3 R18, R117, 0x36, RZ ;  /* 0x0000003675127810 */ /* 0x000fe40007ffe0ff */
[----:B------:R-:W-:Y:S02]  /*0950*/  IABS R15, R17 ;  /* 0x00000011000f7213 */ /* 0x000fe40000000000 */
[----:B------:R-:W-:-:S02]  /*0960*/  IABS R16, R18 ;  /* 0x0000001200107213 */ /* 0x000fc40000000000 */
[C---:B------:R-:W-:Y:S02]  /*0970*/  IADD3 R24, R117.reuse, 0x35, RZ ;  /* 0x0000003575187810 */ /* 0x040fe40007ffe0ff */
[C---:B------:R-:W-:Y:S02]  /*0980*/  IADD3 R25, R117.reuse, 0x34, RZ ;  /* 0x0000003475197810 */ /* 0x040fe40007ffe0ff */
[----:B------:R-:W-:Y:S02]  /*0990*/  IADD3 R26, R117, 0x33, RZ ;  /* 0x00000033751a7810 */ /* 0x000fe40007ffe0ff */
[----:B------:R-:W-:Y:S02]  /*09a0*/  IABS R19, R25 ;  /* 0x0000001900137213 */ /* 0x000fe40000000000 */
[----:B0-----:R-:W-:Y:S02]  /*09b0*/  IADD3 R9, R3, 0xffffffe, RZ ;  /* 0x0ffffffe03097810 */ /* 0x001fe40007ffe0ff */
[----:B------:R-:W-:-:S02]  /*09c0*/  IABS R21, R26 ;  /* 0x0000001a00157213 */ /* 0x000fc40000000000 */
[C---:B------:R-:W-:Y:S02]  /*09d0*/  IADD3 R28, R117.reuse, 0x31, RZ ;  /* 0x00000031751c7810 */ /* 0x040fe40007ffe0ff */
[----:B------:R-:W0:Y:S01]  /*09e0*/  F2I.FTZ.U32.TRUNC.NTZ R9, R9 ;  /* 0x0000000900097305 */ /* 0x000e22000021f000 */
[C---:B------:R-:W-:Y:S02]  /*09f0*/  IADD3 R27, R117.reuse, 0x32, RZ ;  /* 0x00000032751b7810 */ /* 0x040fe40007ffe0ff */
[----:B------:R-:W-:Y:S02]  /*0a00*/  IABS R23, R28 ;  /* 0x0000001c00177213 */ /* 0x000fe40000000000 */
[----:B------:R-:W-:Y:S02]  /*0a10*/  IABS R22, R27 ;  /* 0x0000001b00167213 */ /* 0x000fe40000000000 */
[C---:B------:R-:W-:Y:S02]  /*0a20*/  IADD3 R29, R117.reuse, 0x30, RZ ;  /* 0x00000030751d7810 */ /* 0x040fe40007ffe0ff */
[----:B------:R-:W-:-:S02]  /*0a30*/  IADD3 R30, R117, 0x2f, RZ ;  /* 0x0000002f751e7810 */ /* 0x000fc40007ffe0ff */
[C---:B------:R-:W-:Y:S02]  /*0a40*/  IADD3 R34, R117.reuse, 0x27, RZ ;  /* 0x0000002775227810 */ /* 0x040fe40007ffe0ff */
[C---:B------:R-:W-:Y:S02]  /*0a50*/  IADD3 R33, R117.reuse, 0x28, RZ ;  /* 0x0000002875217810 */ /* 0x040fe40007ffe0ff */
[----:B------:R-:W-:Y:S01]  /*0a60*/  IADD3 R35, R117, 0x26, RZ ;  /* 0x0000002675237810 */ /* 0x000fe20007ffe0ff */
[----:B0-----:R-:W-:Y:S01]  /*0a70*/  IMAD.MOV R4, RZ, RZ, -R9 ;  /* 0x000000ffff047224 */ /* 0x001fe200078e0a09 */
[----:B------:R-:W-:Y:S02]  /*0a80*/  IABS R31, R34 ;  /* 0x00000022001f7213 */ /* 0x000fe40000000000 */
[----:B------:R-:W-:Y:S01]  /*0a90*/  IABS R32, R35 ;  /* 0x0000002300207213 */ /* 0x000fe20000000000 */
[----:B------:R-:W-:Y:S01]  /*0aa0*/  IMAD R7, R4, R5, RZ ;  /* 0x0000000504077224 */ /* 0x000fe200078e02ff */
[----:B------:R-:W-:-:S02]  /*0ab0*/  IABS R4, R2 ;  /* 0x0000000200047213 */ /* 0x000fc40000000000 */
[----:B------:R-:W-:Y:S01]  /*0ac0*/  IADD3 R37, R117, 0x23, RZ ;  /* 0x0000002375257810 */ /* 0x000fe20007ffe0ff */
[----:B------:R-:W-:Y:S01]  /*0ad0*/  IMAD.HI.U32 R8, R9, R7, R8 ;  /* 0x0000000709087227 */ /* 0x000fe200078e0008 */
[----:B------:R-:W-:Y:S02]  /*0ae0*/  IABS R9, R11 ;  /* 0x0000000b00097213 */ /* 0x000fe40000000000 */
[----:B------:R-:W-:Y:S02]  /*0af0*/  IABS R11, R14 ;  /* 0x0000000e000b7213 */ /* 0x000fe40000000000 */
[C---:B------:R-:W-:Y:S01]  /*0b00*/  IADD3 R39, R117.reuse, 0x22, RZ ;  /* 0x0000002275277810 */ /* 0x040fe20007ffe0ff */
[----:B------:R-:W-:Y:S01]  /*0b10*/  IMAD.HI.U32 R3, R8, R4, RZ ;  /* 0x0000000408037227 */ /* 0x000fe200078e00ff */
[----:B------:R-:W-:Y:S02]  /*0b20*/  IADD3 R40, R117, 0x21, RZ ;  /* 0x0000002175287810 */ /* 0x000fe40007ffe0ff */
[----:B------:R-:W-:Y:S01]  /*0b30*/  IABS R36, R39 ;  /* 0x0000002700247213 */ /* 0x000fe20000000000 */
[----:B------:R-:W-:Y:S01]  /*0b40*/  IMAD.MOV R3, RZ, RZ, -R3 ;  /* 0x000000ffff037224 */ /* 0x000fe200078e0a03 */
[----:B------:R-:W-:-:S02]  /*0b50*/  IABS R38, R40 ;  /* 0x0000002800267213 */ /* 0x000fc40000000000 */
[----:B------:R-:W-:Y:S01]  /*0b60*/  IADD3 R42, R117, 0x20, RZ ;  /* 0x00000020752a7810 */ /* 0x000fe20007ffe0ff */
[----:B------:R-:W-:Y:S01]  /*0b70*/  IMAD R4, R5, R3, R4 ;  /* 0x0000000305047224 */ /* 0x000fe200078e0204 */
[C---:B------:R-:W-:Y:S01]  /*0b80*/  IADD3 R43, R117.reuse, 0x1f, RZ ;  /* 0x0000001f752b7810 */ /* 0x040fe20007ffe0ff */
[C---:B------:R-:W-:Y:S01]  /*0b90*/  IMAD.HI.U32 R3, R8.reuse, R10, RZ ;  /* 0x0000000a08037227 */ /* 0x040fe200078e00ff */
[----:B------:R-:W-:Y:S02]  /*0ba0*/  IADD3 R44, R117, 0x1e, RZ ;  /* 0x0000001e752c7810 */ /* 0x000fe40007ffe0ff */
[----:B------:R-:W-:Y:S01]  /*0bb0*/  ISETP.GT.U32.AND P0, PT, R5, R4, PT ;  /* 0x000000040500720c */ /* 0x000fe20003f04070 */
[----:B------:R-:W-:Y:S01]  /*0bc0*/  IMAD.MOV R7, RZ, RZ, -R3 ;  /* 0x000000ffff077224 */ /* 0x000fe200078e0a03 */
[C---:B------:R-:W-:Y:S01]  /*0bd0*/  IADD3 R45, R117.reuse, 0x1d, RZ ;  /* 0x0000001d752d7810 */ /* 0x040fe20007ffe0ff */
[----:B------:R-:W-:Y:S01]  /*0be0*/  IMAD.HI.U32 R3, R8, R9, RZ ;  /* 0x0000000908037227 */ /* 0x000fe200078e00ff */
[----:B------:R-:W-:-:S02]  /*0bf0*/  IADD3 R46, R117, 0x1c, RZ ;  /* 0x0000001c752e7810 */ /* 0x000fc40007ffe0ff */
[----:B------:R-:W-:Y:S01]  /*0c00*/  IABS R41, R45 ;  /* 0x0000002d00297213 */ /* 0x000fe20000000000 */
[----:B------:R-:W-:Y:S01]  /*0c10*/  IMAD.MOV R12, RZ, RZ, -R3 ;  /* 0x000000ffff0c7224 */ /* 0x000fe200078e0a03 */
[----:B------:R-:W-:Y:S01]  /*0c20*/  IADD3 R47, R117, 0x19, RZ ;  /* 0x00000019752f7810 */ /* 0x000fe20007ffe0ff */
[C---:B------:R-:W-:Y:S01]  /*0c30*/  IMAD R10, R5.reuse, R7, R10 ;  /* 0x00000007050a7224 */ /* 0x040fe200078e020a */
[----:B------:R-:W-:Y:S01]  /*0c40*/  IABS R7, R13 ;  /* 0x0000000d00077213 */ /* 0x000fe20000000000 */
[----:B------:R-:W-:Y:S01]  /*0c50*/  IMAD R3, R5, R12, R9 ;  /* 0x0000000c05037224 */ /* 0x000fe200078e0209 */
[----:B------:R-:W-:Y:S02]  /*0c60*/  IADD3 R12, R117, 0x3b, RZ ;  /* 0x0000003b750c7810 */ /* 0x000fe40007ffe0ff */
[----:B------:R-:W-:Y:S01]  /*0c70*/  @!P0 IADD3 R4, R4, -R5, RZ ;  /* 0x8000000504048210 */ /* 0x000fe20007ffe0ff */
[----:B------:R-:W-:Y:S01]  /*0c80*/  IMAD.HI.U32 R2, R8, R7, RZ ;  /* 0x0000000708027227 */ /* 0x000fe200078e00ff */
[----:B------:R-:W-:-:S02]  /*0c90*/  ISETP.GT.U32.AND P3, PT, R5, R3, PT ;  /* 0x000000030500720c */ /* 0x000fc40003f64070 */
[C---:B------:R-:W-:Y:S01]  /*0ca0*/  ISETP.GT.U32.AND P1, PT, R5.reuse, R4, PT ;  /* 0x000000040500720c */ /* 0x040fe20003f24070 */
[----:B------:R-:W-:Y:S01]  /*0cb0*/  IMAD.MOV R2, RZ, RZ, -R2 ;  /* 0x000000ffff027224 */ /* 0x000fe200078e0a02 */
[C---:B------:R-:W-:Y:S02]  /*0cc0*/  ISETP.GT.U32.AND P6, PT, R5.reuse, R10, PT ;  /* 0x0000000a0500720c */ /* 0x040fe40003fc4070 */
[----:B------:R-:W-:Y:S01]  /*0cd0*/  IABS R9, R12 ;  /* 0x0000000c00097213 */ /* 0x000fe20000000000 */
[----:B------:R-:W-:Y:S01]  /*0ce0*/  IMAD R6, R5, R2, R7 ;  /* 0x0000000205067224 */ /* 0x000fe200078e0207 */
[C---:B------:R-:W-:Y:S02]  /*0cf0*/  IADD3 R48, R117.reuse, 0x18, RZ ;  /* 0x0000001875307810 */ /* 0x040fe40007ffe0ff */
[C---:B------:R-:W-:Y:S01]  /*0d00*/  IADD3 R52, R117.reuse, 0x16, RZ ;  /* 0x0000001675347810 */ /* 0x040fe20007ffe0ff */
[----:B------:R-:W-:Y:S01]  /*0d10*/  IMAD.HI.U32 R7, R8, R9, RZ ;  /* 0x0000000908077227 */ /* 0x000fe200078e00ff */
[----:B------:R-:W-:-:S02]  /*0d20*/  IADD3 R51, R117, 0x17, RZ ;  /* 0x0000001775337810 */ /* 0x000fc40007ffe0ff */
[----:B------:R-:W-:Y:S01]  /*0d30*/  IADD3 R53, R117, 0x15, RZ ;  /* 0x0000001575357810 */ /* 0x000fe20007ffe0ff */
[--C-:B------:R-:W-:Y:S01]  /*0d40*/  @!P1 IMAD.IADD R4, R4, 0x1, -R5.reuse ;  /* 0x0000000104049824 */ /* 0x100fe200078e0a05 */
[----:B------:R-:W-:Y:S01]  /*0d50*/  ISETP.GT.U32.AND P1, PT, R5, R6, PT ;  /* 0x000000060500720c */ /* 0x000fe20003f24070 */
[--C-:B------:R-:W-:Y:S01]  /*0d60*/  @!P3 IMAD.IADD R3, R3, 0x1, -R5.reuse ;  /* 0x000000010303b824 */ /* 0x100fe200078e0a05 */
[----:B------:R-:W-:Y:S01]  /*0d70*/  IABS R49, R53 ;  /* 0x0000003500317213 */ /* 0x000fe20000000000 */
[----:B------:R-:W-:Y:S01]  /*0d80*/  IMAD.MOV.U32 R2, RZ, RZ, R4 ;  /* 0x000000ffff027224 */ /* 0x000fe200078e0004 */
[----:B------:R-:W-:Y:S01]  /*0d90*/  IADD3 R54, R117, 0x14, RZ ;  /* 0x0000001475367810 */ /* 0x000fe20007ffe0ff */
[----:B------:R-:W-:Y:S01]  /*0da0*/  @!P6 IMAD.IADD R10, R10, 0x1, -R5 ;  /* 0x000000010a0ae824 */ /* 0x000fe200078e0a05 */
[C---:B------:R-:W-:Y:S01]  /*0db0*/  ISETP.GT.U32.AND P3, PT, R5.reuse, R3, PT ;  /* 0x000000030500720c */ /* 0x040fe20003f64070 */
[----:B------:R-:W-:Y:S01]  /*0dc0*/  @!P4 IMAD.MOV R2, RZ, RZ, -R2 ;  /* 0x000000ffff02c224 */ /* 0x000fe200078e0a02 */
[----:B------:R-:W-:Y:S01]  /*0dd0*/  ISETP.GE.AND P4, PT, R12, RZ, PT ;  /* 0x000000ff0c00720c */ /* 0x000fe20003f86270 */
[----:B------:R-:W-:Y:S01]  /*0de0*/  IMAD.MOV R12, RZ, RZ, -R7 ;  /* 0x000000ffff0c7224 */ /* 0x000fe200078e0a07 */
[----:B------:R-:W-:Y:S01]  /*0df0*/  ISETP.GT.U32.AND P0, PT, R5, R10, PT ;  /* 0x0000000a0500720c */ /* 0x000fe20003f04070 */
[----:B------:R-:W-:Y:S01]  /*0e00*/  IMAD.HI.U32 R4, R8, R11, RZ ;  /* 0x0000000b08047227 */ /* 0x000fe200078e00ff */
[----:B------:R-:W-:-:S02]  /*0e10*/  ISETP.GE.AND P6, PT, R13, RZ, PT ;  /* 0x000000ff0d00720c */ /* 0x000fc40003fc6270 */
[----:B------:R-:W-:Y:S01]  /*0e20*/  IABS R50, R54 ;  /* 0x0000003600327213 */ /* 0x000fe20000000000 */
[----:B------:R-:W-:Y:S01]  /*0e30*/  IMAD R7, R5, R12, R9 ;  /* 0x0000000c05077224 */ /* 0x000fe200078e0209 */
[C---:B------:R-:W-:Y:S01]  /*0e40*/  IADD3 R63, R117.reuse, 0xd, RZ ;  /* 0x0000000d753f7810 */ /* 0x040fe20007ffe0ff */
[----:B------:R-:W-:Y:S01]  /*0e50*/  IMAD.MOV R4, RZ, RZ, -R4 ;  /* 0x000000ffff047224 */ /* 0x000fe200078e0a04 */
[----:B------:R-:W-:Y:S01]  /*0e60*/  IADD3 R71, R117, 0x8, RZ ;  /* 0x0000000875477810 */ /* 0x000fe20007ffe0ff */
[----:B------:R-:W-:Y:S01]  /*0e70*/  @!P3 IMAD.IADD R3, R3, 0x1, -R5 ;  /* 0x000000010303b824 */ /* 0x000fe200078e0a05 */
[C---:B------:R-:W-:Y:S01]  /*0e80*/  ISETP.GT.U32.AND P3, PT, R5.reuse, R7, PT ;  /* 0x000000070500720c */ /* 0x040fe20003f64070 */
[----:B------:R-:W-:Y:S01]  /*0e90*/  IMAD R9, R5, R4, R11 ;  /* 0x0000000405097224 */ /* 0x000fe200078e020b */
[C---:B------:R-:W-:Y:S01]  /*0ea0*/  IADD3 R11, R117.reuse, 0x39, RZ ;  /* 0x00000039750b7810 */ /* 0x040fe20007ffe0ff */
[--C-:B------:R-:W-:Y:S01]  /*0eb0*/  @!P0 IMAD.IADD R10, R10, 0x1, -R5.reuse ;  /* 0x000000010a0a8824 */ /* 0x100fe200078e0a05 */
[----:B------:R-:W-:Y:S01]  /*0ec0*/  ISETP.GE.AND P0, PT, R14, RZ, PT ;  /* 0x000000ff0e00720c */ /* 0x000fe20003f06270 */
[----:B------:R-:W-:Y:S01]  /*0ed0*/  @!P1 IMAD.IADD R6, R6, 0x1, -R5 ;  /* 0x0000000106069824 */ /* 0x000fe200078e0a05 */
[----:B------:R-:W-:Y:S01]  /*0ee0*/  IABS R12, R11 ;  /* 0x0000000b000c7213 */ /* 0x000fe20000000000 */
[----:B------:R-:W-:Y:S01]  /*0ef0*/  IMAD.MOV.U32 R4, RZ, RZ, R10 ;  /* 0x000000ffff047224 */ /* 0x000fe200078e000a */
[----:B------:R-:W-:Y:S01]  /*0f00*/  IADD3 R10, R117, 0x38, RZ ;  /* 0x00000038750a7810 */ /* 0x000fe20007ffe0ff */
[----:B------:R-:W-:Y:S01]  /*0f10*/  @!P2 IMAD.MOV R3, RZ, RZ, -R3 ;  /* 0x000000ffff03a224 */ /* 0x000fe200078e0a03 */
[----:B------:R-:W-:Y:S01]  /*0f20*/  ISETP.GT.U32.AND P1, PT, R5, R6, PT ;  /* 0x000000060500720c */ /* 0x000fe20003f24070 */
[----:B------:R-:W-:Y:S01]  /*0f30*/  @!P5 IMAD.MOV R4, RZ, RZ, -R4 ;  /* 0x000000ffff04d224 */ /* 0x000fe200078e0a04 */
[----:B------:R-:W-:Y:S01]  /*0f40*/  ISETP.GE.AND P2, PT, R10, RZ, PT ;  /* 0x000000ff0a00720c */ /* 0x000fe20003f46270 */
[----:B------:R-:W-:Y:S01]  /*0f50*/  @!P3 IMAD.IADD R7, R7, 0x1, -R5 ;  /* 0x000000010707b824 */ /* 0x000fe200078e0a05 */
[----:B------:R-:W-:Y:S01]  /*0f60*/  IABS R13, R10 ;  /* 0x0000000a000d7213 */ /* 0x000fe20000000000 */
[----:B------:R-:W-:Y:S01]  /*0f70*/  IMAD.HI.U32 R10, R8, R12, RZ ;  /* 0x0000000c080a7227 */ /* 0x000fe200078e00ff */
[----:B------:R-:W-:-:S02]  /*0f80*/  ISETP.GE.AND P5, PT, R11, RZ, PT ;  /* 0x000000ff0b00720c */ /* 0x000fc40003fa6270 */
[----:B------:R-:W-:Y:S01]  /*0f90*/  ISETP.GT.U32.AND P3, PT, R5, R7, PT ;  /* 0x000000070500720c */ /* 0x000fe20003f64070 */
[----:B------:R-:W-:Y:S01]  /*0fa0*/  IMAD.HI.U32 R11, R8, R13, RZ ;  /* 0x0000000d080b7227 */ /* 0x000fe200078e00ff */
[----:B------:R-:W-:Y:S02]  /*0fb0*/  IABS R61, R63 ;  /* 0x0000003f003d7213 */ /* 0x000fe40000000000 */
[----:B------:R-:W-:Y:S01]  /*0fc0*/  IABS R68, R71 ;  /* 0x0000004700447213 */ /* 0x000fe20000000000 */
[----:B------:R-:W-:Y:S01]  /*0fd0*/  IMAD.MOV R10, RZ, RZ, -R10 ;  /* 0x000000ffff0a7224 */ /* 0x000fe200078e0a0a */
[C---:B------:R-:W-:Y:S01]  /*0fe0*/  IADD3 R67, R117.reuse, 0xa, RZ ;  /* 0x0000000a75437810 */ /* 0x040fe20007ffe0ff */
[----:B------:R-:W-:Y:S01]  /*0ff0*/  IMAD.MOV R14, RZ, RZ, -R11 ;  /* 0x000000ffff0e7224 */ /* 0x000fe200078e0a0b */
[----:B------:R-:W-:Y:S01]  /*1000*/  IADD3 R65, R117, 0xb, RZ ;  /* 0x0000000b75417810 */ /* 0x000fe20007ffe0ff */
[C---:B------:R-:W-:Y:S01]  /*1010*/  IMAD R10, R5.reuse, R10, R12 ;  /* 0x0000000a050a7224 */ /* 0x040fe200078e020c */
[----:B------:R-:W-:Y:S01]  /*1020*/  IABS R64, R67 ;  /* 0x0000004300407213 */ /* 0x000fe20000000000 */
[----:B------:R-:W-:Y:S01]  /*1030*/  @!P1 IMAD.IADD R6, R6, 0x1, -R5 ;  /* 0x0000000106069824 */ /* 0x000fe200078e0a05 */
[C---:B------:R-:W-:Y:S01]  /*1040*/  ISETP.GT.U32.AND P1, PT, R5.reuse, R9, PT ;  /* 0x000000090500720c */ /* 0x040fe20003f24070 */
[----:B------:R-:W-:Y:S01]  /*1050*/  IMAD R11, R5, R14, R13 ;  /* 0x0000000e050b7224 */ /* 0x000fe200078e020d */
[----:B------:R-:W-:Y:S01]  /*1060*/  IADD3 R73, R117, 0x6, RZ ;  /* 0x0000000675497810 */ /* 0x000fe20007ffe0ff */
[----:B------:R-:W-:Y:S01]  /*1070*/  @!P3 IMAD.IADD R7, R7, 0x1, -R5 ;  /* 0x000000010707b824 */ /* 0x000fe200078e0a05 */
[C---:B------:R-:W-:Y:S01]  /*1080*/  ISETP.GT.U32.AND P3, PT, R5.reuse, R10, PT ;  /* 0x0000000a0500720c */ /* 0x040fe20003f64070 */
[----:B------:R-:W-:Y:S01]  /*1090*/  @!P6 IMAD.MOV R6, RZ, RZ, -R6 ;  /* 0x000000ffff06e224 */ /* 0x000fe200078e0a06 */
[----:B------:R-:W-:Y:S01]  /*10a0*/  ISETP.GT.U32.AND P6, PT, R5, R11, PT ;  /* 0x0000000b0500720c */ /* 0x000fe20003fc4070 */
[----:B------:R-:W-:Y:S01]  /*10b0*/  IMAD.HI.U32 R12, R8, R15, RZ ;  /* 0x0000000f080c7227 */ /* 0x000fe200078e00ff */
[----:B------:R-:W-:-:S02]  /*10c0*/  IADD3 R69, R117, 0x9, RZ ;  /* 0x0000000975457810 */ /* 0x000fc40007ffe0ff */
[----:B------:R-:W-:Y:S01]  /*10d0*/  IABS R72, R73 ;  /* 0x0000004900487213 */ /* 0x000fe20000000000 */
[----:B------:R-:W-:Y:S01]  /*10e0*/  IMAD.HI.U32 R13, R8, R16, RZ ;  /* 0x00000010080d7227 */ /* 0x000fe200078e00ff */
[----:B------:R-:W-:Y:S02]  /*10f0*/  IABS R66, R69 ;  /* 0x0000004500427213 */ /* 0x000fe40000000000 */
[C---:B------:R-:W-:Y:S01]  /*1100*/  IADD3 R77, R117.reuse, 0x4, RZ ;  /* 0x00000004754d7810 */ /* 0x040fe20007ffe0ff */
[----:B------:R-:W-:Y:S01]  /*1110*/  IMAD.MOV R12, RZ, RZ, -R12 ;  /* 0x000000ffff0c7224 */ /* 0x000fe200078e0a0c */
[----:B------:R-:W-:Y:S01]  /*1120*/  IADD3 R81, R117, 0x2, RZ ;  /* 0x0000000275517810 */ /* 0x000fe20007ffe0ff */
[--C-:B------:R-:W-:Y:S01]  /*1130*/  @!P3 IMAD.IADD R10, R10, 0x1, -R5.reuse ;  /* 0x000000010a0ab824 */ /* 0x100fe200078e0a05 */
[----:B------:R-:W-:Y:S01]  /*1140*/  IABS R76, R77 ;  /* 0x0000004d004c7213 */ /* 0x000fe20000000000 */
[----:B------:R-:W-:Y:S01]  /*1150*/  @!P6 IMAD.IADD R11, R11, 0x1, -R5 ;  /* 0x000000010b0be824 */ /* 0x000fe200078e0a05 */
[----:B------:R-:W-:Y:S01]  /*1160*/  IABS R80, R81 ;  /* 0x0000005100507213 */ /* 0x000fe20000000000 */
[----:B------:R-:W-:Y:S01]  /*1170*/  @!P4 IMAD.MOV R7, RZ, RZ, -R7 ;  /* 0x000000ffff07c224 */ /* 0x000fe200078e0a07 */
[C---:B------:R-:W-:Y:S01]  /*1180*/  ISETP.GT.U32.AND P3, PT, R5.reuse, R10, PT ;  /* 0x0000000a0500720c */ /* 0x040fe20003f64070 */
[----:B------:R-:W-:Y:S01]  /*1190*/  IMAD.MOV R13, RZ, RZ, -R13 ;  /* 0x000000ffff0d7224 */ /* 0x000fe200078e0a0d */
[C---:B------:R-:W-:Y:S01]  /*11a0*/  ISETP.GT.U32.AND P6, PT, R5.reuse, R11, PT ;  /* 0x0000000b0500720c */ /* 0x040fe20003fc4070 */
[----:B------:R-:W-:Y:S01]  /*11b0*/  IMAD R12, R5, R12, R15 ;  /* 0x0000000c050c7224 */ /* 0x000fe200078e020f */
[----:B------:R-:W-:Y:S01]  /*11c0*/  ISETP.GE.AND P4, PT, R17, RZ, PT ;  /* 0x000000ff1100720c */ /* 0x000fe20003f86270 */
[----:B------:R-:W-:Y:S01]  /*11d0*/  IMAD R13, R5, R13, R16 ;  /* 0x0000000d050d7224 */ /* 0x000fe200078e0210 */
[----:B------:R-:W-:Y:S01]  /*11e0*/  IABS R17, R24 ;  /* 0x0000001800117213 */ /* 0x000fe20000000000 */
[----:B------:R-:W-:Y:S01]  /*11f0*/  IMAD.HI.U32 R15, R8, R19, RZ ;  /* 0x00000013080f7227 */ /* 0x000fe200078e00ff */
[----:B------:R-:W-:-:S02]  /*1200*/  IADD3 R75, R117, 0x5, RZ ;  /* 0x00000005754b7810 */ /* 0x000fc40007ffe0ff */
[----:B------:R-:W-:Y:S01]  /*1210*/  IADD3 R79, R117, 0x3, RZ ;  /* 0x00000003754f7810 */ /* 0x000fe20007ffe0ff */
[----:B------:R-:W-:Y:S01]  /*1220*/  IMAD.HI.U32 R14, R8, R17, RZ ;  /* 0x00000011080e7227 */ /* 0x000fe200078e00ff */
[----:B------:R-:W-:Y:S02]  /*1230*/  IADD3 R20, -R15, RZ, RZ ;  /* 0x000000ff0f147210 */ /* 0x000fe40007ffe1ff */
[----:B------:R-:W-:Y:S01]  /*1240*/  IABS R74, R75 ;  /* 0x0000004b004a7213 */ /* 0x000fe20000000000 */
[--C-:B------:R-:W-:Y:S01]  /*1250*/  @!P3 IMAD.IADD R10, R10, 0x1, -R5.reuse ;  /* 0x000000010a0ab824 */ /* 0x100fe200078e0a05 */
[----:B------:R-:W-:Y:S01]  /*1260*/  ISETP.GT.U32.AND P3, PT, R5, R12, PT ;  /* 0x0000000c0500720c */ /* 0x000fe20003f64070 */
[--C-:B------:R-:W-:Y:S01]  /*1270*/  @!P6 IMAD.IADD R11, R11, 0x1, -R5.reuse ;  /* 0x000000010b0be824 */ /* 0x100fe200078e0a05 */
[----:B------:R-:W-:Y:S01]  /*1280*/  ISETP.GT.U32.AND P6, PT, R5, R13, PT ;  /* 0x0000000d0500720c */ /* 0x000fe20003fc4070 */
[----:B------:R-:W-:Y:S01]  /*1290*/  IMAD.MOV R14, RZ, RZ, -R14 ;  /* 0x000000ffff0e7224 */ /* 0x000fe200078e0a0e */
[----:B------:R-:W-:Y:S01]  /*12a0*/  IABS R78, R79 ;  /* 0x0000004f004e7213 */ /* 0x000fe20000000000 */
[----:B------:R-:W-:Y:S01]  /*12b0*/  @!P1 IMAD.IADD R9, R9, 0x1, -R5 ;  /* 0x0000000109099824 */ /* 0x000fe200078e0a05 */
[----:B------:R-:W-:Y:S01]  /*12c0*/  IABS R84, R117 ;  /* 0x0000007500547213 */ /* 0x000fe20000000000 */
[----:B------:R-:W-:-:S02]  /*12d0*/  IMAD R14, R5, R14, R17 ;  /* 0x0000000e050e7224 */ /* 0x000fc400078e0211 */
[C---:B------:R-:W-:Y:S01]  /*12e0*/  IMAD R15, R5.reuse, R20, R19 ;  /* 0x00000014050f7224 */ /* 0x040fe200078e0213 */
[----:B------:R-:W-:Y:S01]  /*12f0*/  ISETP.GT.U32.AND P1, PT, R5, R9, PT ;  /* 0x000000090500720c */ /* 0x000fe20003f24070 */
[----:B------:R-:W-:-:S04]  /*1300*/  IMAD.HI.U32 R16, R8, R21, RZ ;  /* 0x0000001508107227 */ /* 0x000fc800078e00ff */
[--C-:B------:R-:W-:Y:S01]  /*1310*/  @!P3 IMAD.IADD R12, R12, 0x1, -R5.reuse ;  /* 0x000000010c0cb824 */ /* 0x100fe200078e0a05 */
[----:B------:R-:W-:Y:S01]  /*1320*/  ISETP.GT.U32.AND P3, PT, R5, R14, PT ;  /* 0x0000000e0500720c */ /* 0x000fe20003f64070 */
[----:B------:R-:W-:Y:S01]  /*1330*/  @!P6 IMAD.IADD R13, R13, 0x1, -R5 ;  /* 0x000000010d0de824 */ /* 0x000fe200078e0a05 */
[----:B------:R-:W-:Y:S01]  /*1340*/  ISETP.GT.U32.AND P6, PT, R5, R15, PT ;  /* 0x0000000f0500720c */ /* 0x000fe20003fc4070 */
[----:B------:R-:W-:Y:S02]  /*1350*/  IMAD.MOV R16, RZ, RZ, -R16 ;  /* 0x000000ffff107224 */ /* 0x000fe400078e0a10 */
[----:B------:R-:W-:Y:S02]  /*1360*/  @!P2 IMAD.MOV R11, RZ, RZ, -R11 ;  /* 0x000000ffff0ba224 */ /* 0x000fe400078e0a0b */
[----:B------:R-:W-:Y:S01]  /*1370*/  @!P1 IMAD.IADD R9, R9, 0x1, -R5 ;  /* 0x0000000109099824 */ /* 0x000fe200078e0a05 */
[----:B------:R-:W-:Y:S01]  /*1380*/  ISETP.GE.AND P1, PT, R18, RZ, PT ;  /* 0x000000ff1200720c */ /* 0x000fe20003f26270 */
[C---:B------:R-:W-:Y:S01]  /*1390*/  IMAD R16, R5.reuse, R16, R21 ;  /* 0x0000001005107224 */ /* 0x040fe200078e0215 */
[----:B------:R-:W-:Y:S01]  /*13a0*/  IABS R21, R29 ;  /* 0x0000001d00157213 */ /* 0x000fe20000000000 */
[----:B------:R-:W-:Y:S01]  /*13b0*/  @!P0 IMAD.MOV R9, RZ, RZ, -R9 ;  /* 0x000000ffff098224 */ /* 0x000fe200078e0a09 */
[C---:B------:R-:W-:Y:S01]  /*13c0*/  ISETP.GT.U32.AND P0, PT, R5.reuse, R12, PT ;  /* 0x0000000c0500720c */ /* 0x040fe20003f04070 */
[--C-:B------:R-:W-:Y:S01]  /*13d0*/  @!P3 IMAD.IADD R14, R14, 0x1, -R5.reuse ;  /* 0x000000010e0eb824 */ /* 0x100fe200078e0a05 */
[----:B------:R-:W-:Y:S01]  /*13e0*/  ISETP.GT.U32.AND P3, PT, R5, R13, PT ;  /* 0x0000000d0500720c */ /* 0x000fe20003f64070 */
[----:B------:R-:W-:Y:S01]  /*13f0*/  @!P6 IMAD.IADD R15, R15, 0x1, -R5 ;  /* 0x000000010f0fe824 */ /* 0x000fe200078e0a05 */
[C---:B------:R-:W-:Y:S01]  /*1400*/  ISETP.GT.U32.AND P2, PT, R5.reuse, R16, PT ;  /* 0x000000100500720c */ /* 0x040fe20003f44070 */
[----:B------:R-:W-:Y:S01]  /*1410*/  IMAD.HI.U32 R18, R8, R23, RZ ;  /* 0x0000001708127227 */ /* 0x000fe200078e00ff */
[----:B------:R-:W-:-:S03]  /*1420*/  ISETP.GT.U32.AND P6, PT, R5, R14, PT ;  /* 0x0000000e0500720c */ /* 0x000fc60003fc4070 */
[----:B------:R-:W-:-:S04]  /*1430*/  IMAD.HI.U32 R17, R8, R22, RZ ;  /* 0x0000001608117227 */ /* 0x000fc800078e00ff */
[----:B------:R-:W-:Y:S02]  /*1440*/  IMAD.MOV R18, RZ, RZ, -R18 ;  /* 0x000000ffff127224 */ /* 0x000fe400078e0a12 */
[----:B------:R-:W-:Y:S02]  /*1450*/  IMAD.MOV R17, RZ, RZ, -R17 ;  /* 0x000000ffff117224 */ /* 0x000fe400078e0a11 */
[----:B------:R-:W-:Y:S01]  /*1460*/  @!P5 IMAD.MOV R10, RZ, RZ, -R10 ;  /* 0x000000ffff0ad224 */ /* 0x000fe200078e0a0a */
[C---:B------:R-:W-:Y:S01]  /*1470*/  ISETP.GT.U32.AND P5, PT, R5.reuse, R15, PT ;  /* 0x0000000f0500720c */ /* 0x040fe20003fa4070 */
[----:B------:R-:W-:Y:S01]  /*1480*/  IMAD R18, R5, R18, R23 ;  /* 0x0000001205127224 */ /* 0x000fe200078e0217 */
[----:B------:R-:W-:Y:S01]  /*1490*/  IABS R23, R30 ;  /* 0x0000001e00177213 */ /* 0x000fe20000000000 */
[----:B------:R-:W-:Y:S01]  /*14a0*/  @!P3 IMAD.IADD R13, R13, 0x1, -R5 ;  /* 0x000000010d0db824 */ /* 0x000fe200078e0a05 */
[----:B------:R-:W-:Y:S01]  /*14b0*/  ISETP.GE.AND P3, PT, R24, RZ, PT ;  /* 0x000000ff1800720c */ /* 0x000fe20003f66270 */
[----:B------:R-:W-:-:S02]  /*14c0*/  IMAD R17, R5, R17, R22 ;  /* 0x0000001105117224 */ /* 0x000fc400078e0216 */
[----:B------:R-:W-:-:S04]  /*14d0*/  IMAD.HI.U32 R19, R8, R21, RZ ;  /* 0x0000001508137227 */ /* 0x000fc800078e00ff */
[--C-:B------:R-:W-:Y:S01]  /*14e0*/  @!P0 IMAD.IADD R12, R12, 0x1, -R5.reuse ;  /* 0x000000010c0c8824 */ /* 0x100fe200078e0a05 */
[C---:B------:R-:W-:Y:S01]  /*14f0*/  ISETP.GT.U32.AND P0, PT, R5.reuse, R17, PT ;  /* 0x000000110500720c */ /* 0x040fe20003f04070 */
[--C-:B------:R-:W-:Y:S01]  /*1500*/  @!P6 IMAD.IADD R14, R14, 0x1, -R5.reuse ;  /* 0x000000010e0ee824 */ /* 0x100fe200078e0a05 */
[C---:B------:R-:W-:Y:S01]  /*1510*/  ISETP.GT.U32.AND P6, PT, R5.reuse, R18, PT ;  /* 0x000000120500720c */ /* 0x040fe20003fc4070 */
[----:B------:R-:W-:Y:S01]  /*1520*/  @!P2 IMAD.IADD R16, R16, 0x1, -R5 ;  /* 0x000000011010a824 */ /* 0x000fe200078e0a05 */
[----:B------:R-:W-:Y:S01]  /*1530*/  ISETP.GE.AND P2, PT, R26, RZ, PT ;  /* 0x000000ff1a00720c */ /* 0x000fe20003f46270 */
[----:B------:R-:W-:Y:S02]  /*1540*/  IMAD.MOV R22, RZ, RZ, -R19 ;  /* 0x000000ffff167224 */ /* 0x000fe400078e0a13 */
[----:B------:R-:W-:Y:S01]  /*1550*/  @!P4 IMAD.MOV R12, RZ, RZ, -R12 ;  /* 0x000000ffff0cc224 */ /* 0x000fe200078e0a0c */
[----:B------:R-:W-:Y:S01]  /*1560*/  ISETP.GT.U32.AND P4, PT, R5, R16, PT ;  /* 0x000000100500720c */ /* 0x000fe20003f84070 */
[----:B------:R-:W-:-:S04]  /*1570*/  IMAD.HI.U32 R20, R8, R23, RZ ;  /* 0x0000001708147227 */ /* 0x000fc800078e00ff */
[----:B------:R-:W-:Y:S01]  /*1580*/  IMAD R19, R5, R22, R21 ;  /* 0x0000001605137224 */ /* 0x000fe200078e0215 */
[----:B------:R-:W-:Y:S01]  /*1590*/  IADD3 R22, R117, 0x2e, RZ ;  /* 0x0000002e75167810 */ /* 0x000fe20007ffe0ff */
[----:B------:R-:W-:Y:S01]  /*15a0*/  @!P5 IMAD.IADD R15, R15, 0x1, -R5 ;  /* 0x000000010f0fd824 */ /* 0x000fe200078e0a05 */
[----:B------:R-:W-:Y:S01]  /*15b0*/  ISETP.GE.AND P5, PT, R25, RZ, PT ;  /* 0x000000ff1900720c */ /* 0x000fe20003fa6270 */
[----:B------:R-:W-:Y:S02]  /*15c0*/  IMAD.MOV R20, RZ, RZ, -R20 ;  /* 0x000000ffff147224 */ /* 0x000fe400078e0a14 */
[----:B------:R-:W-:Y:S01]  /*15d0*/  @!P3 IMAD.MOV R14, RZ, RZ, -R14 ;  /* 0x000000ffff0eb224 */ /* 0x000fe200078e0a0e */
[C---:B------:R-:W-:Y:S01]  /*15e0*/  ISETP.GT.U32.AND P3, PT, R5.reuse, R19, PT ;  /* 0x000000130500720c */ /* 0x040fe20003f64070 */
[----:B------:R-:W-:Y:S01]  /*15f0*/  IMAD R20, R5, R20, R23 ;  /* 0x0000001405147224 */ /* 0x000fe200078e0217 */
[----:B------:R-:W-:Y:S01]  /*1600*/  IABS R23, R22 ;  /* 0x0000001600177213 */ /* 0x000fe20000000000 */
[----:B------:R-:W-:-:S02]  /*1610*/  @!P6 IMAD.IADD R18, R18, 0x1, -R5 ;  /* 0x000000011212e824 */ /* 0x000fc400078e0a05 */
[--C-:B------:R-:W-:Y:S01]  /*1620*/  @!P0 IMAD.IADD R17, R17, 0x1, -R5.reuse ;  /* 0x0000000111118824 */ /* 0x100fe200078e0a05 */
[----:B------:R-:W-:Y:S01]  /*1630*/  ISETP.GE.AND P0, PT, R27, RZ, PT ;  /* 0x000000ff1b00720c */ /* 0x000fe20003f06270 */
[----:B------:R-:W-:Y:S01]  /*1640*/  @!P4 IMAD.IADD R16, R16, 0x1, -R5 ;  /* 0x000000011010c824 */ /* 0x000fe200078e0a05 */
[----:B------:R-:W-:Y:S01]  /*1650*/  IADD3 R27, R117, 0x2d, RZ ;  /* 0x0000002d751b7810 */ /* 0x000fe20007ffe0ff */
[----:B------:R-:W-:Y:S01]  /*1660*/  @!P5 IMAD.MOV R15, RZ, RZ, -R15 ;  /* 0x000000ffff0fd224 */ /* 0x000fe200078e0a0f */
[C---:B------:R-:W-:Y:S01]  /*1670*/  ISETP.GT.U32.AND P6, PT, R5.reuse, R18, PT ;  /* 0x000000120500720c */ /* 0x040fe20003fc4070 */
[----:B------:R-:W-:Y:S01]  /*1680*/  IMAD.HI.U32 R21, R8, R23, RZ ;  /* 0x0000001708157227 */ /* 0x000fe200078e00ff */
[----:B------:R-:W-:Y:S02]  /*1690*/  ISETP.GT.U32.AND P4, PT, R5, R20, PT ;  /* 0x000000140500720c */ /* 0x000fe40003f84070 */
[----:B------:R-:W-:Y:S01]  /*16a0*/  IABS R25, R27 ;  /* 0x0000001b00197213 */ /* 0x000fe20000000000 */
[----:B------:R-:W-:Y:S01]  /*16b0*/  @!P3 IMAD.IADD R19, R19, 0x1, -R5 ;  /* 0x000000011313b824 */ /* 0x000fe200078e0a05 */
[----:B------:R-:W-:Y:S01]  /*16c0*/  ISETP.GE.AND P5, PT, R28, RZ, PT ;  /* 0x000000ff1c00720c */ /* 0x000fe20003fa6270 */
[----:B------:R-:W-:Y:S01]  /*16d0*/  IMAD.MOV R24, RZ, RZ, -R21 ;  /* 0x000000ffff187224 */ /* 0x000fe200078e0a15 */
[----:B------:R-:W-:Y:S01]  /*16e0*/  ISETP.GE.AND P3, PT, R22, RZ, PT ;  /* 0x000000ff1600720c */ /* 0x000fe20003f66270 */
[----:B------:R-:W-:-:S04]  /*16f0*/  IMAD.HI.U32 R22, R8, R25, RZ ;  /* 0x0000001908167227 */ /* 0x000fc800078e00ff */
[--C-:B------:R-:W-:Y:S01]  /*1700*/  @!P6 IMAD.IADD R18, R18, 0x1, -R5.reuse ;  /* 0x000000011212e824 */ /* 0x100fe200078e0a05 */
[----:B------:R-:W-:Y:S01]  /*1710*/  IADD3 R26, -R22, RZ, RZ ;  /* 0x000000ff161a7210 */ /* 0x000fe20007ffe1ff */
[----:B------:R-:W-:Y:S01]  /*1720*/  @!P4 IMAD.IADD R20, R20, 0x1, -R5 ;  /* 0x000000011414c824 */ /* 0x000fe200078e0a05 */
[----:B------:R-:W-:Y:S01]  /*1730*/  ISETP.GE.AND P6, PT, R30, RZ, PT ;  /* 0x000000ff1e00720c */ /* 0x000fe20003fc6270 */
[----:B------:R-:W-:Y:S01]  /*1740*/  IMAD R22, R5, R24, R23 ;  /* 0x0000001805167224 */ /* 0x000fe200078e0217 */
[----:B------:R-:W-:Y:S01]  /*1750*/  IADD3 R23, R117, 0x2c, RZ ;  /* 0x0000002c75177810 */ /* 0x000fe20007ffe0ff */
[----:B------:R-:W-:Y:S01]  /*1760*/  @!P5 IMAD.MOV R18, RZ, RZ, -R18 ;  /* 0x000000ffff12d224 */ /* 0x000fe200078e0a12 */
[C---:B------:R-:W-:Y:S01]  /*1770*/  ISETP.GT.U32.AND P4, PT, R5.reuse, R20, PT ;  /* 0x000000140500720c */ /* 0x040fe20003f84070 */
[----:B------:R-:W-:Y:S01]  /*1780*/  @!P1 IMAD.MOV R13, RZ, RZ, -R13 ;  /* 0x000000ffff0d9224 */ /* 0x000fe200078e0a0d */
[C---:B------:R-:W-:Y:S01]  /*1790*/  ISETP.GT.U32.AND P5, PT, R5.reuse, R22, PT ;  /* 0x000000160500720c */ /* 0x040fe20003fa4070 */
[----:B------:R-:W-:Y:S01]  /*17a0*/  @!P2 IMAD.MOV R16, RZ, RZ, -R16 ;  /* 0x000000ffff10a224 */ /* 0x000fe200078e0a10 */
[C---:B------:R-:W-:Y:S01]  /*17b0*/  ISETP.GT.U32.AND P1, PT, R5.reuse, R17, PT ;  /* 0x000000110500720c */ /* 0x040fe20003f24070 */
[C---:B------:R-:W-:Y:S01]  /*17c0*/  IMAD R21, R5.reuse, R26, R25 ;  /* 0x0000001a05157224 */ /* 0x040fe200078e0219 */
[----:B------:R-:W-:-:S02]  /*17d0*/  ISETP.GT.U32.AND P2, PT, R5, R19, PT ;  /* 0x000000130500720c */ /* 0x000fc40003f44070 */
[----:B------:R-:W-:Y:S02]  /*17e0*/  IABS R26, R23 ;  /* 0x00000017001a7213 */ /* 0x000fe40000000000 */
[----:B------:R-:W-:Y:S02]  /*17f0*/  IADD3 R24, R117, 0x2b, RZ ;  /* 0x0000002b75187810 */ /* 0x000fe40007ffe0ff */
[----:B------:R-:W-:Y:S01]  /*1800*/  IABS R30, R33 ;  /* 0x00000021001e7213 */ /* 0x000fe20000000000 */
[--C-:B------:R-:W-:Y:S01]  /*1810*/  @!P4 IMAD.IADD R20, R20, 0x1, -R5.reuse ;  /* 0x000000011414c824 */ /* 0x100fe200078e0a05 */
[----:B------:R-:W-:Y:S01]  /*1820*/  ISETP.GT.U32.AND P4, PT, R5, R21, PT ;  /* 0x000000150500720c */ /* 0x000fe20003f84070 */
[--C-:B------:R-:W-:Y:S02]  /*1830*/  @!P5 IMAD.IADD R22, R22, 0x1, -R5.reuse ;  /* 0x000000011616d824 */ /* 0x100fe400078e0a05 */
[--C-:B------:R-:W-:Y:S01]  /*1840*/  @!P1 IMAD.IADD R17, R17, 0x1, -R5.reuse ;  /* 0x0000000111119824 */ /* 0x100fe200078e0a05 */
[----:B------:R-:W-:Y:S01]  /*1850*/  ISETP.GE.AND P1, PT, R29, RZ, PT ;  /* 0x000000ff1d00720c */ /* 0x000fe20003f26270 */
[----:B------:R-:W-:Y:S01]  /*1860*/  @!P2 IMAD.IADD R19, R19, 0x1, -R5 ;  /* 0x000000011313a824 */ /* 0x000fe200078e0a05 */
[----:B------:R-:W-:Y:S01]  /*1870*/  ISETP.GE.AND P2, PT, R23, RZ, PT ;  /* 0x000000ff1700720c */ /* 0x000fe20003f46270 */
[----:B------:R-:W-:Y:S01]  /*1880*/  IMAD.HI.U32 R23, R8, R26, RZ ;  /* 0x0000001a08177227 */ /* 0x000fe200078e00ff */
[----:B------:R-:W-:-:S02]  /*1890*/  ISETP.GT.U32.AND P5, PT, R5, R22, PT ;  /* 0x000000160500720c */ /* 0x000fc40003fa4070 */
[----:B------:R-:W-:Y:S01]  /*18a0*/  IADD3 R29, R117, 0x2a, RZ ;  /* 0x0000002a751d7810 */ /* 0x000fe20007ffe0ff */
[----:B------:R-:W-:Y:S02]  /*18b0*/  IMAD.MOV R23, RZ, RZ, -R23 ;  /* 0x000000ffff177224 */ /* 0x000fe400078e0a17 */
[----:B------:R-:W-:Y:S01]  /*18c0*/  @!P0 IMAD.MOV R17, RZ, RZ, -R17 ;  /* 0x000000ffff118224 */ /* 0x000fe200078e0a11 */
[----:B------:R-:W-:Y:S01]  /*18d0*/  ISETP.GE.AND P0, PT, R27, RZ, PT ;  /* 0x000000ff1b00720c */ /* 0x000fe20003f06270 */
[----:B------:R-:W-:Y:S01]  /*18e0*/  @!P4 IMAD.IADD R21, R21, 0x1, -R5 ;  /* 0x000000011515c824 */ /* 0x000fe200078e0a05 */
[----:B------:R-:W-:Y:S01]  /*18f0*/  IABS R27, R24 ;  /* 0x00000018001b7213 */ /* 0x000fe20000000000 */
[C---:B------:R-:W-:Y:S01]  /*1900*/  IMAD R23, R5.reuse, R23, R26 ;  /* 0x0000001705177224 */ /* 0x040fe200078e021a */
[----:B------:R-:W-:Y:S01]  /*1910*/  IABS R28, R29 ;  /* 0x0000001d001c7213 */ /* 0x000fe20000000000 */
[----:B------:R-:W-:Y:S01]  /*1920*/  @!P1 IMAD.MOV R19, RZ, RZ, -R19 ;  /* 0x000000ffff139224 */ /* 0x000fe200078e0a13 */
[----:B------:R-:W-:Y:S01]  /*1930*/  ISETP.GE.AND P1, PT, R24, RZ, PT ;  /* 0x000000ff1800720c */ /* 0x000fe20003f26270 */
[----:B------:R-:W-:Y:S01]  /*1940*/  @!P5 IMAD.IADD R22, R22, 0x1, -R5 ;  /* 0x000000011616d824 */ /* 0x000fe200078e0a05 */
[C---:B------:R-:W-:Y:S01]  /*1950*/  ISETP.GT.U32.AND P4, PT, R5.reuse, R21, PT ;  /* 0x000000150500720c */ /* 0x040fe20003f84070 */
[----:B------:R-:W-:Y:S01]  /*1960*/  IMAD.HI.U32 R24, R8, R27, RZ ;  /* 0x0000001b08187227 */ /* 0x000fe200078e00ff */
[----:B------:R-:W-:-:S03]  /*1970*/  ISETP.GT.U32.AND P5, PT, R5, R23, PT ;  /* 0x000000170500720c */ /* 0x000fc60003fa4070 */
[----:B------:R-:W-:-:S04]  /*1980*/  IMAD.HI.U32 R25, R8, R28, RZ ;  /* 0x0000001c08197227 */ /* 0x000fc800078e00ff */
[----:B------:R-:W-:Y:S02]  /*1990*/  IMAD.MOV R24, RZ, RZ, -R24 ;  /* 0x000000ffff187224 */ /* 0x000fe400078e0a18 */
[----:B------:R-:W-:Y:S02]  /*19a0*/  IMAD.MOV R26, RZ, RZ, -R25 ;  /* 0x000000ffff1a7224 */ /* 0x000fe400078e0a19 */
[C---:B------:R-:W-:Y:S02]  /*19b0*/  IMAD R25, R5.reuse, R24, R27 ;  /* 0x0000001805197224 */ /* 0x040fe400078e021b */
[----:B------:R-:W-:Y:S02]  /*19c0*/  IMAD R24, R5, R26, R28 ;  /* 0x0000001a05187224 */ /* 0x000fe400078e021c */
[----:B------:R-:W-:Y:S01]  /*19d0*/  @!P6 IMAD.MOV R20, RZ, RZ, -R20 ;  /* 0x000000ffff14e224 */ /* 0x000fe200078e0a14 */
[----:B------:R-:W-:Y:S01]  /*19e0*/  ISETP.GE.AND P6, PT, R29, RZ, PT ;  /* 0x000000ff1d00720c */ /* 0x000fe20003fc6270 */
[--C-:B------:R-:W-:Y:S01]  /*19f0*/  @!P4 IMAD.IADD R21, R21, 0x1, -R5.reuse ;  /* 0x000000011515c824 */ /* 0x100fe200078e0a05 */
[----:B------:R-:W-:Y:S01]  /*1a00*/  IADD3 R29, R117, 0x29, RZ ;  /* 0x00000029751d7810 */ /* 0x000fe20007ffe0ff */
[----:B------:R-:W-:Y:S01]  /*1a10*/  @!P5 IMAD.IADD R23, R23, 0x1, -R5 ;  /* 0x000000011717d824 */ /* 0x000fe200078e0a05 */
[C---:B------:R-:W-:Y:S01]  /*1a20*/  ISETP.GT.U32.AND P4, PT, R5.reuse, R25, PT ;  /* 0x000000190500720c */ /* 0x040fe20003f84070 */
[----:B------:R-:W-:Y:S01]  /*1a30*/  @!P3 IMAD.MOV R22, RZ, RZ, -R22 ;  /* 0x000000ffff16b224 */ /* 0x000fe200078e0a16 */
[----:B------:R-:W-:Y:S01]  /*1a40*/  ISETP.GT.U32.AND P5, PT, R5, R24, PT ;  /* 0x000000180500720c */ /* 0x000fe20003fa4070 */
[----:B------:R-:W-:Y:S01]  /*1a50*/  IMAD.HI.U32 R28, R8, R31, RZ ;  /* 0x0000001f081c7227 */ /* 0x000fe200078e00ff */
[----:B------:R-:W-:-:S02]  /*1a60*/  IABS R27, R29 ;  /* 0x0000001d001b7213 */ /* 0x000fc40000000000 */
[----:B------:R-:W-:Y:S01]  /*1a70*/  ISETP.GT.U32.AND P3, PT, R5, R23, PT ;  /* 0x000000170500720c */ /* 0x000fe20003f64070 */
[----:B------:R-:W-:Y:S01]  /*1a80*/  @!P0 IMAD.MOV R21, RZ, RZ, -R21 ;  /* 0x000000ffff158224 */ /* 0x000fe200078e0a15 */
[----:B------:R-:W-:Y:S01]  /*1a90*/  ISETP.GE.AND P0, PT, R29, RZ, PT ;  /* 0x000000ff1d00720c */ /* 0x000fe20003f06270 */
[----:B------:R-:W-:-:S04]  /*1aa0*/  IMAD.HI.U32 R26, R8, R27, RZ ;  /* 0x0000001b081a7227 */ /* 0x000fc800078e00ff */
[--C-:B------:R-:W-:Y:S02]  /*1ab0*/  @!P4 IMAD.IADD R25, R25, 0x1, -R5.reuse ;  /* 0x000000011919c824 */ /* 0x100fe400078e0a05 */
[----:B------:R-:W-:Y:S02]  /*1ac0*/  IMAD.MOV R26, RZ, RZ, -R26 ;  /* 0x000000ffff1a7224 */ /* 0x000fe400078e0a1a */
[----:B------:R-:W-:Y:S01]  /*1ad0*/  @!P5 IMAD.IADD R24, R24, 0x1, -R5 ;  /* 0x000000011818d824 */ /* 0x000fe200078e0a05 */
[C---:B------:R-:W-:Y:S01]  /*1ae0*/  ISETP.GT.U32.AND P4, PT, R5.reuse, R25, PT ;  /* 0x000000190500720c */ /* 0x040fe20003f84070 */
[----:B------:R-:W-:Y:S02]  /*1af0*/  IMAD R26, R5, R26, R27 ;  /* 0x0000001a051a7224 */ /* 0x000fe400078e021b */
[----:B------:R-:W-:Y:S01]  /*1b00*/  @!P3 IMAD.IADD R23, R23, 0x1, -R5 ;  /* 0x000000011717b824 */ /* 0x000fe200078e0a05 */
[C---:B------:R-:W-:Y:S01]  /*1b10*/  ISETP.GT.U32.AND P5, PT, R5.reuse, R24, PT ;  /* 0x000000180500720c */ /* 0x040fe20003fa4070 */
[----:B------:R-:W-:Y:S01]  /*1b20*/  IMAD.HI.U32 R27, R8, R30, RZ ;  /* 0x0000001e081b7227 */ /* 0x000fe200078e00ff */
[----:B------:R-:W-:-:S03]  /*1b30*/  ISETP.GT.U32.AND P3, PT, R5, R26, PT ;  /* 0x0000001a0500720c */ /* 0x000fc60003f64070 */
[----:B------:R-:W-:-:S04]  /*1b40*/  IMAD.HI.U32 R29, R8, R32, RZ ;  /* 0x00000020081d7227 */ /* 0x000fc800078e00ff */
[----:B------:R-:W-:Y:S02]  /*1b50*/  IMAD.MOV R28, RZ, RZ, -R28 ;  /* 0x000000ffff1c7224 */ /* 0x000fe400078e0a1c */
[----:B------:R-:W-:Y:S02]  /*1b60*/  IMAD.MOV R27, RZ, RZ, -R27 ;  /* 0x000000ffff1b7224 */ /* 0x000fe400078e0a1b */
[----:B------:R-:W-:Y:S02]  /*1b70*/  IMAD.MOV R29, RZ, RZ, -R29 ;  /* 0x000000ffff1d7224 */ /* 0x000fe400078e0a1d */
[----:B------:R-:W-:Y:S02]  /*1b80*/  IMAD R28, R5, R28, R31 ;  /* 0x0000001c051c7224 */ /* 0x000fe400078e021f */
[----:B------:R-:W-:Y:S01]  /*1b90*/  @!P4 IMAD.IADD R25, R25, 0x1, -R5 ;  /* 0x000000011919c824 */ /* 0x000fe200078e0a05 */
[----:B------:R-:W-:Y:S01]  /*1ba0*/  ISETP.GE.AND P4, PT, R33, RZ, PT ;  /* 0x000000ff2100720c */ /* 0x000fe20003f86270 */
[----:B------:R-:W-:Y:S01]  /*1bb0*/  IMAD R27, R5, R27, R30 ;  /* 0x0000001b051b7224 */ /* 0x000fe200078e021e */
[----:B------:R-:W-:Y:S01]  /*1bc0*/  IADD3 R33, R117, 0x25, RZ ;  /* 0x0000002575217810 */ /* 0x000fe20007ffe0ff */
[----:B------:R-:W-:-:S02]  /*1bd0*/  IMAD R29, R5, R29, R32 ;  /* 0x0000001d051d7224 */ /* 0x000fc400078e0220 */
[--C-:B------:R-:W-:Y:S01]  /*1be0*/  @!P5 IMAD.IADD R24, R24, 0x1, -R5.reuse ;  /* 0x000000011818d824 */ /* 0x100fe200078e0a05 */
[C---:B------:R-:W-:Y:S01]  /*1bf0*/  ISETP.GT.U32.AND P5, PT, R5.reuse, R28, PT ;  /* 0x0000001c0500720c */ /* 0x040fe20003fa4070 */
[----:B------:R-:W-:Y:S01]  /*1c00*/  @!P3 IMAD.IADD R26, R26, 0x1, -R5 ;  /* 0x000000011a1ab824 */ /* 0x000fe200078e0a05 */
[C---:B------:R-:W-:Y:S01]  /*1c10*/  ISETP.GT.U32.AND P3, PT, R5.reuse, R27, PT ;  /* 0x0000001b0500720c */ /* 0x040fe20003f64070 */
[----:B------:R-:W-:Y:S01]  /*1c20*/  @!P6 IMAD.MOV R24, RZ, RZ, -R24 ;  /* 0x000000ffff18e224 */ /* 0x000fe200078e0a18 */
[----:B------:R-:W-:Y:S01]  /*1c30*/  ISETP.GT.U32.AND P6, PT, R5, R29, PT ;  /* 0x0000001d0500720c */ /* 0x000fe20003fc4070 */
[----:B------:R-:W-:Y:S01]  /*1c40*/  @!P1 IMAD.MOV R25, RZ, RZ, -R25 ;  /* 0x000000ffff199224 */ /* 0x000fe200078e0a19 */
[----:B------:R-:W-:Y:S01]  /*1c50*/  IABS R31, R33 ;  /* 0x00000021001f7213 */ /* 0x000fe20000000000 */
[----:B------:R-:W-:Y:S01]  /*1c60*/  @!P2 IMAD.MOV R23, RZ, RZ, -R23 ;  /* 0x000000ffff17a224 */ /* 0x000fe200078e0a17 */
[----:B------:R-:W-:Y:S02]  /*1c70*/  ISETP.GE.AND P1, PT, R34, RZ, PT ;  /* 0x000000ff2200720c */ /* 0x000fe40003f26270 */
[----:B------:R-:W-:Y:S01]  /*1c80*/  IADD3 R34, R117, 0x24, RZ ;  /* 0x0000002475227810 */ /* 0x000fe20007ffe0ff */
[----:B------:R-:W-:Y:S01]  /*1c90*/  IMAD.HI.U32 R30, R8, R31, RZ ;  /* 0x0000001f081e7227 */ /* 0x000fe200078e00ff */
[----:B------:R-:W-:-:S02]  /*1ca0*/  ISETP.GT.U32.AND P2, PT, R5, R26, PT ;  /* 0x0000001a0500720c */ /* 0x000fc40003f44070 */
[----:B------:R-:W-:Y:S01]  /*1cb0*/  IABS R32, R34 ;  /* 0x0000002200207213 */ /* 0x000fe20000000000 */
[--C-:B------:R-:W-:Y:S02]  /*1cc0*/  @!P5 IMAD.IADD R28, R28, 0x1, -R5.reuse ;  /* 0x000000011c1cd824 */ /* 0x100fe400078e0a05 */
[----:B------:R-:W-:Y:S02]  /*1cd0*/  IMAD.MOV R30, RZ, RZ, -R30 ;  /* 0x000000ffff1e7224 */ /* 0x000fe400078e0a1e */
[--C-:B------:R-:W-:Y:S01]  /*1ce0*/  @!P3 IMAD.IADD R27, R27, 0x1, -R5.reuse ;  /* 0x000000011b1bb824 */ /* 0x100fe200078e0a05 */
[----:B------:R-:W-:Y:S01]  /*1cf0*/  ISETP.GE.AND P3, PT, R33, RZ, PT ;  /* 0x000000ff2100720c */ /* 0x000fe20003f66270 */
[----:B------:R-:W-:Y:S01]  /*1d00*/  @!P6 IMAD.IADD R29, R29, 0x1, -R5 ;  /* 0x000000011d1de824 */ /* 0x000fe200078e0a05 */
[C---:B------:R-:W-:Y:S01]  /*1d10*/  ISETP.GT.U32.AND P6, PT, R5.reuse, R28, PT ;  /* 0x0000001c0500720c */ /* 0x040fe20003fc4070 */
[C---:B------:R-:W-:Y:S01]  /*1d20*/  IMAD R30, R5.reuse, R30, R31 ;  /* 0x0000001e051e7224 */ /* 0x040fe200078e021f */
[----:B------:R-:W-:Y:S01]  /*1d30*/  ISETP.GT.U32.AND P5, PT, R5, R27, PT ;  /* 0x0000001b0500720c */ /* 0x000fe20003fa4070 */
[----:B------:R-:W-:Y:S01]  /*1d40*/  IMAD.HI.U32 R31, R8, R32, RZ ;  /* 0x00000020081f7227 */ /* 0x000fe200078e00ff */
[----:B------:R-:W-:-:S02]  /*1d50*/  @!P2 IADD3 R26, R26, -R5, RZ ;  /* 0x800000051a1aa210 */ /* 0x000fc40007ffe0ff */
[----:B------:R-:W-:Y:S01]  /*1d60*/  ISETP.GE.AND P2, PT, R35, RZ, PT ;  /* 0x000000ff2300720c */ /* 0x000fe20003f46270 */
[----:B------:R-:W-:Y:S01]  /*1d70*/  IMAD.MOV R31, RZ, RZ, -R31 ;  /* 0x000000ffff1f7224 */ /* 0x000fe200078e0a1f */
[----:B------:R-:W-:Y:S01]  /*1d80*/  IABS R35, R37 ;  /* 0x0000002500237213 */ /* 0x000fe20000000000 */
[----:B------:R-:W-:Y:S01]  /*1d90*/  @!P0 IMAD.MOV R26, RZ, RZ, -R26 ;  /* 0x000000ffff1a8224 */ /* 0x000fe200078e0a1a */
[C---:B------:R-:W-:Y:S01]  /*1da0*/  ISETP.GT.U32.AND P0, PT, R5.reuse, R29, PT ;  /* 0x0000001d0500720c */ /* 0x040fe20003f04070 */
[----:B------:R-:W-:Y:S02]  /*1db0*/  IMAD R31, R5, R31, R32 ;  /* 0x0000001f051f7224 */ /* 0x000fe400078e0220 */
[--C-:B------:R-:W-:Y:S02]  /*1dc0*/  @!P6 IMAD.IADD R28, R28, 0x1, -R5.reuse ;  /* 0x000000011c1ce824 */ /* 0x100fe400078e0a05 */
[----:B------:R-:W-:Y:S01]  /*1dd0*/  @!P5 IMAD.IADD R27, R27, 0x1, -R5 ;  /* 0x000000011b1bd824 */ /* 0x000fe200078e0a05 */
[C---:B------:R-:W-:Y:S01]  /*1de0*/  ISETP.GT.U32.AND P6, PT, R5.reuse, R31, PT ;  /* 0x0000001f0500720c */ /* 0x040fe20003fc4070 */
[----:B------:R-:W-:Y:S01]  /*1df0*/  IMAD.HI.U32 R32, R8, R35, RZ ;  /* 0x0000002308207227 */ /* 0x000fe200078e00ff */
[----:B------:R-:W-:-:S03]  /*1e00*/  ISETP.GT.U32.AND P5, PT, R5, R30, PT ;  /* 0x0000001e0500720c */ /* 0x000fc60003fa4070 */
[----:B------:R-:W-:-:S04]  /*1e10*/  IMAD.HI.U32 R33, R8, R36, RZ ;  /* 0x0000002408217227 */ /* 0x000fc800078e00ff */
[--C-:B------:R-:W-:Y:S01]  /*1e20*/  @!P0 IMAD.IADD R29, R29, 0x1, -R5.reuse ;  /* 0x000000011d1d8824 */ /* 0x100fe200078e0a05 */
[----:B------:R-:W-:Y:S01]  /*1e30*/  ISETP.GE.AND P0, PT, R34, RZ, PT ;  /* 0x000000ff2200720c */ /* 0x000fe20003f06270 */
[----:B------:R-:W-:Y:S02]  /*1e40*/  IMAD.MOV R32, RZ, RZ, -R32 ;  /* 0x000000ffff207224 */ /* 0x000fe400078e0a20 */
[--C-:B------:R-:W-:Y:S02]  /*1e50*/  @!P6 IMAD.IADD R31, R31, 0x1, -R5.reuse ;  /* 0x000000011f1fe824 */ /* 0x100fe400078e0a05 */
[----:B------:R-:W-:Y:S01]  /*1e60*/  @!P5 IMAD.IADD R30, R30, 0x1, -R5 ;  /* 0x000000011e1ed824 */ /* 0x000fe200078e0a05 */
[----:B------:R-:W-:Y:S01]  /*1e70*/  ISETP.GE.AND P5, PT, R37, RZ, PT ;  /* 0x000000ff2500720c */ /* 0x000fe20003fa6270 */
[----:B------:R-:W-:Y:S01]  /*1e80*/  IMAD.HI.U32 R34, R8, R38, RZ ;  /* 0x0000002608227227 */ /* 0x000fe200078e00ff */
[----:B------:R-:W-:-:S03]  /*1e90*/  ISETP.GT.U32.AND P6, PT, R5, R31, PT ;  /* 0x0000001f0500720c */ /* 0x000fc60003fc4070 */
[----:B------:R-:W-:Y:S02]  /*1ea0*/  IMAD.MOV R37, RZ, RZ, -R33 ;  /* 0x000000ffff257224 */ /* 0x000fe400078e0a21 */
[C---:B------:R-:W-:Y:S02]  /*1eb0*/  IMAD R33, R5.reuse, R32, R35 ;  /* 0x0000002005217224 */ /* 0x040fe400078e0223 */
[----:B------:R-:W-:Y:S02]  /*1ec0*/  IMAD.MOV R32, RZ, RZ, -R34 ;  /* 0x000000ffff207224 */ /* 0x000fe400078e0a22 */
[C---:B------:R-:W-:Y:S01]  /*1ed0*/  IMAD R34, R5.reuse, R37, R36 ;  /* 0x0000002505227224 */ /* 0x040fe200078e0224 */
[----:B------:R-:W-:Y:S01]  /*1ee0*/  IABS R37, R42 ;  /* 0x0000002a00257213 */ /* 0x000fe20000000000 */
[----:B------:R-:W-:Y:S01]  /*1ef0*/  @!P1 IMAD.MOV R28, RZ, RZ, -R28 ;  /* 0x000000ffff1c9224 */ /* 0x000fe200078e0a1c */
[C---:B------:R-:W-:Y:S01]  /*1f00*/  ISETP.GT.U32.AND P1, PT, R5.reuse, R33, PT ;  /* 0x000000210500720c */ /* 0x040fe20003f24070 */
[----:B------:R-:W-:Y:S01]  /*1f10*/  @!P4 IMAD.MOV R27, RZ, RZ, -R27 ;  /* 0x000000ffff1bc224 */ /* 0x000fe200078e0a1b */
[C---:B------:R-:W-:Y:S01]  /*1f20*/  ISETP.GT.U32.AND P4, PT, R5.reuse, R30, PT ;  /* 0x0000001e0500720c */ /* 0x040fe20003f84070 */
[----:B------:R-:W-:-:S02]  /*1f30*/  IMAD R32, R5, R32, R38 ;  /* 0x0000002005207224 */ /* 0x000fc400078e0226 */
[----:B------:R-:W-:Y:S01]  /*1f40*/  @!P2 IMAD.MOV R29, RZ, RZ, -R29 ;  /* 0x000000ffff1da224 */ /* 0x000fe200078e0a1d */
[----:B------:R-:W-:Y:S01]  /*1f50*/  ISETP.GT.U32.AND P2, PT, R5, R34, PT ;  /* 0x000000220500720c */ /* 0x000fe20003f44070 */
[----:B------:R-:W-:Y:S01]  /*1f60*/  @!P6 IMAD.IADD R31, R31, 0x1, -R5 ;  /* 0x000000011f1fe824 */ /* 0x000fe200078e0a05 */
[----:B------:R-:W-:Y:S01]  /*1f70*/  ISETP.GT.U32.AND P6, PT, R5, R32, PT ;  /* 0x000000200500720c */ /* 0x000fe20003fc4070 */
[----:B------:R-:W-:-:S04]  /*1f80*/  IMAD.HI.U32 R35, R8, R37, RZ ;  /* 0x0000002508237227 */ /* 0x000fc800078e00ff */
[--C-:B------:R-:W-:Y:S01]  /*1f90*/  @!P1 IMAD.IADD R33, R33, 0x1, -R5.reuse ;  /* 0x0000000121219824 */ /* 0x100fe200078e0a05 */
[----:B------:R-:W-:Y:S01]  /*1fa0*/  ISETP.GE.AND P1, PT, R40, RZ, PT ;  /* 0x000000ff2800720c */ /* 0x000fe20003f26270 */
[----:B------:R-:W-:Y:S01]  /*1fb0*/  @!P4 IMAD.IADD R30, R30, 0x1, -R5 ;  /* 0x000000011e1ec824 */ /* 0x000fe200078e0a05 */
[----:B------:R-:W-:Y:S01]  /*1fc0*/  ISETP.GE.AND P4, PT, R39, RZ, PT ;  /* 0x000000ff2700720c */ /* 0x000fe20003f86270 */
[----:B------:R-:W-:Y:S01]  /*1fd0*/  IMAD.MOV R38, RZ, RZ, -R35 ;  /* 0x000000ffff267224 */ /* 0x000fe200078e0a23 */
[----:B------:R-:W-:Y:S01]  /*1fe0*/  IABS R39, R43 ;  /* 0x0000002b00277213 */ /* 0x000fe20000000000 */
[--C-:B------:R-:W-:Y:S01]  /*1ff0*/  @!P2 IMAD.IADD R34, R34, 0x1, -R5.reuse ;  /* 0x000000012222a824 */ /* 0x100fe200078e0a05 */
[C---:B------:R-:W-:Y:S01]  /*2000*/  ISETP.GT.U32.AND P2, PT, R5.reuse, R33, PT ;  /* 0x000000210500720c */ /* 0x040fe20003f44070 */
[----:B------:R-:W-:Y:S01]  /*2010*/  @!P6 IMAD.IADD R32, R32, 0x1, -R5 ;  /* 0x000000012020e824 */ /* 0x000fe200078e0a05 */
[----:B------:R-:W-:Y:S01]  /*2020*/  IABS R40, R44 ;  /* 0x0000002c00287213 */ /* 0x000fe20000000000 */
[----:B------:R-:W-:Y:S01]  /*2030*/  IMAD.HI.U32 R36, R8, R39, RZ ;  /* 0x0000002708247227 */ /* 0x000fe200078e00ff */
[----:B------:R-:W-:-:S03]  /*2040*/  ISETP.GT.U32.AND P6, PT, R5, R34, PT ;  /* 0x000000220500720c */ /* 0x000fc60003fc4070 */
[----:B------:R-:W-:Y:S02]  /*2050*/  IMAD.MOV R36, RZ, RZ, -R36 ;  /* 0x000000ffff247224 */ /* 0x000fe400078e0a24 */
[C---:B------:R-:W-:Y:S02]  /*2060*/  IMAD R35, R5.reuse, R38, R37 ;  /* 0x0000002605237224 */ /* 0x040fe400078e0225 */
[----:B------:R-:W-:Y:S01]  /*2070*/  IMAD R36, R5, R36, R39 ;  /* 0x0000002405247224 */ /* 0x000fe200078e0227 */
[----:B------:R-:W-:Y:S01]  /*2080*/  IABS R39, R46 ;  /* 0x0000002e00277213 */ /* 0x000fe20000000000 */
[----:B------:R-:W-:Y:S01]  /*2090*/  @!P2 IMAD.IADD R33, R33, 0x1, -R5 ;  /* 0x000000012121a824 */ /* 0x000fe200078e0a05 */
[----:B------:R-:W-:Y:S01]  /*20a0*/  ISETP.GT.U32.AND P2, PT, R5, R35, PT ;  /* 0x000000230500720c */ /* 0x000fe20003f44070 */
[----:B------:R-:W-:-:S04]  /*20b0*/  IMAD.HI.U32 R37, R8, R40, RZ ;  /* 0x0000002808257227 */ /* 0x000fc800078e00ff */
[----:B------:R-:W-:Y:S01]  /*20c0*/  @!P6 IMAD.IADD R34, R34, 0x1, -R5 ;  /* 0x000000012222e824 */ /* 0x000fe200078e0a05 */
[C---:B------:R-:W-:Y:S01]  /*20d0*/  ISETP.GT.U32.AND P6, PT, R5.reuse, R36, PT ;  /* 0x000000240500720c */ /* 0x040fe20003fc4070 */
[----:B------:R-:W-:Y:S01]  /*20e0*/  @!P3 IMAD.MOV R30, RZ, RZ, -R30 ;  /* 0x000000ffff1eb224 */ /* 0x000fe200078e0a1e */
[C---:B------:R-:W-:Y:S01]  /*20f0*/  ISETP.GT.U32.AND P3, PT, R5.reuse, R32, PT ;  /* 0x000000200500720c */ /* 0x040fe20003f64070 */
[----:B------:R-:W-:Y:S02]  /*2100*/  IMAD.MOV R37, RZ, RZ, -R37 ;  /* 0x000000ffff257224 */ /* 0x000fe400078e0a25 */
[----:B------:R-:W-:Y:S02]  /*2110*/  @!P0 IMAD.MOV R31, RZ, RZ, -R31 ;  /* 0x000000ffff1f8224 */ /* 0x000fe400078e0a1f */
[----:B------:R-:W-:Y:S01]  /*2120*/  IMAD R37, R5, R37, R40 ;  /* 0x0000002505257224 */ /* 0x000fe200078e0228 */
[----:B------:R-:W-:Y:S01]  /*2130*/  @!P2 IADD3 R35, R35, -R5, RZ ;  /* 0x800000052323a210 */ /* 0x000fe20007ffe0ff */
[----:B------:R-:W-:Y:S01]  /*2140*/  IMAD.HI.U32 R38, R8, R41, RZ ;  /* 0x0000002908267227 */ /* 0x000fe200078e00ff */
[----:B------:R-:W-:-:S02]  /*2150*/  ISETP.GE.AND P2, PT, R43, RZ, PT ;  /* 0x000000ff2b00720c */ /* 0x000fc40003f46270 */
[C---:B------:R-:W-:Y:S01]  /*2160*/  ISETP.GT.U32.AND P0, PT, R5.reuse, R35, PT ;  /* 0x000000230500720c */ /* 0x040fe20003f04070 */
[--C-:B------:R-:W-:Y:S01]  /*2170*/  @!P6 IMAD.IADD R36, R36, 0x1, -R5.reuse ;  /* 0x000000012424e824 */ /* 0x100fe200078e0a05 */
[----:B------:R-:W-:Y:S01]  /*2180*/  ISETP.GT.U32.AND P6, PT, R5, R37, PT ;  /* 0x000000250500720c */ /* 0x000fe20003fc4070 */
[----:B------:R-:W-:Y:S01]  /*2190*/  @!P3 IMAD.IADD R32, R32, 0x1, -R5 ;  /* 0x000000012020b824 */ /* 0x000fe200078e0a05 */
[----:B------:R-:W-:Y:S01]  /*21a0*/  ISETP.GE.AND P3, PT, R42, RZ, PT ;  /* 0x000000ff2a00720c */ /* 0x000fe20003f66270 */
[----:B------:R-:W-:Y:S01]  /*21b0*/  IMAD.MOV.U32 R40, RZ, RZ, R39 ;  /* 0x000000ffff287224 */ /* 0x000fe200078e0027 */
[C---:B------:R-:W-:Y:S01]  /*21c0*/  IADD3 R42, R117.reuse, 0x1b, RZ ;  /* 0x0000001b752a7810 */ /* 0x040fe20007ffe0ff */
[----:B------:R-:W-:Y:S01]  /*21d0*/  IMAD.MOV R38, RZ, RZ, -R38 ;  /* 0x000000ffff267224 */ /* 0x000fe200078e0a26 */
[----:B------:R-:W-:Y:S01]  /*21e0*/  IADD3 R43, R117, 0x1a, RZ ;  /* 0x0000001a752b7810 */ /* 0x000fe20007ffe0ff */
[----:B------:R-:W-:Y:S01]  /*21f0*/  @!P5 IMAD.MOV R33, RZ, RZ, -R33 ;  /* 0x000000ffff21d224 */ /* 0x000fe200078e0a21 */
[----:B------:R-:W-:Y:S01]  /*2200*/  ISETP.GT.U32.AND P5, PT, R5, R36, PT ;  /* 0x000000240500720c */ /* 0x000fe20003fa4070 */
[----:B------:R-:W-:-:S04]  /*2210*/  IMAD.HI.U32 R39, R8, R40, RZ ;  /* 0x0000002808277227 */ /* 0x000fc800078e00ff */
[----:B------:R-:W-:Y:S01]  /*2220*/  IMAD R38, R5, R38, R41 ;  /* 0x0000002605267224 */ /* 0x000fe200078e0229 */
[----:B------:R-:W-:Y:S01]  /*2230*/  IABS R41, R42 ;  /* 0x0000002a00297213 */ /* 0x000fe20000000000 */
[--C-:B------:R-:W-:Y:S02]  /*2240*/  @!P0 IMAD.IADD R35, R35, 0x1, -R5.reuse ;  /* 0x0000000123238824 */ /* 0x100fe400078e0a05 */
[----:B------:R-:W-:Y:S01]  /*2250*/  @!P6 IMAD.IADD R37, R37, 0x1, -R5 ;  /* 0x000000012525e824 */ /* 0x000fe200078e0a05 */
[C---:B------:R-:W-:Y:S01]  /*2260*/  ISETP.GT.U32.AND P0, PT, R5.reuse, R38, PT ;  /* 0x000000260500720c */ /* 0x040fe20003f04070 */
[----:B------:R-:W-:Y:S01]  /*2270*/  IMAD.MOV R39, RZ, RZ, -R39 ;  /* 0x000000ffff277224 */ /* 0x000fe200078e0a27 */
[----:B------:R-:W-:Y:S01]  /*2280*/  ISETP.GE.AND P6, PT, R42, RZ, PT ;  /* 0x000000ff2a00720c */ /* 0x000fe20003fc6270 */
[----:B------:R-:W-:Y:S01]  /*2290*/  @!P3 IMAD.MOV R35, RZ, RZ, -R35 ;  /* 0x000000ffff23b224 */ /* 0x000fe200078e0a23 */
[C---:B------:R-:W-:Y:S01]  /*22a0*/  ISETP.GT.U32.AND P3, PT, R5.reuse, R37, PT ;  /* 0x000000250500720c */ /* 0x040fe20003f64070 */
[----:B------:R-:W-:-:S02]  /*22b0*/  IMAD R39, R5, R39, R40 ;  /* 0x0000002705277224 */ /* 0x000fc400078e0228 */
[----:B------:R-:W-:-:S04]  /*22c0*/  IMAD.HI.U32 R40, R8, R41, RZ ;  /* 0x0000002908287227 */ /* 0x000fc800078e00ff */
[----:B------:R-:W-:Y:S01]  /*22d0*/  @!P5 IMAD.IADD R36, R36, 0x1, -R5 ;  /* 0x000000012424d824 */ /* 0x000fe200078e0a05 */
[----:B------:R-:W-:Y:S01]  /*22e0*/  ISETP.GE.AND P5, PT, R46, RZ, PT ;  /* 0x000000ff2e00720c */ /* 0x000fe20003fa6270 */
[----:B------:R-:W-:Y:S01]  /*22f0*/  IMAD.MOV R40, RZ, RZ, -R40 ;  /* 0x000000ffff287224 */ /* 0x000fe200078e0a28 */
[----:B------:R-:W-:Y:S01]  /*2300*/  IABS R46, R48 ;  /* 0x00000030002e7213 */ /* 0x000fe20000000000 */
[----:B------:R-:W-:Y:S01]  /*2310*/  @!P2 IMAD.MOV R36, RZ, RZ, -R36 ;  /* 0x000000ffff24a224 */ /* 0x000fe200078e0a24 */
[C---:B------:R-:W-:Y:S01]  /*2320*/  ISETP.GT.U32.AND P2, PT, R5.reuse, R39, PT ;  /* 0x000000270500720c */ /* 0x040fe20003f44070 */
[----:B------:R-:W-:Y:S02]  /*2330*/  IMAD R40, R5, R40, R41 ;  /* 0x0000002805287224 */ /* 0x000fe400078e0229 */
[----:B------:R-:W-:Y:S01]  /*2340*/  @!P4 IMAD.MOV R34, RZ, RZ, -R34 ;  /* 0x000000ffff22c224 */ /* 0x000fe200078e0a22 */
[----:B------:R-:W-:Y:S01]  /*2350*/  ISETP.GE.AND P4, PT, R44, RZ, PT ;  /* 0x000000ff2c00720c */ /* 0x000fe20003f86270 */
[--C-:B------:R-:W-:Y:S01]  /*2360*/  @!P0 IMAD.IADD R38, R38, 0x1, -R5.reuse ;  /* 0x0000000126268824 */ /* 0x100fe200078e0a05 */
[----:B------:R-:W-:Y:S01]  /*2370*/  IABS R44, R43 ;  /* 0x0000002b002c7213 */ /* 0x000fe20000000000 */
[----:B------:R-:W-:Y:S01]  /*2380*/  @!P3 IMAD.IADD R37, R37, 0x1, -R5 ;  /* 0x000000012525b824 */ /* 0x000fe200078e0a05 */
[C---:B------:R-:W-:Y:S01]  /*2390*/  ISETP.GT.U32.AND P3, PT, R5.reuse, R40, PT ;  /* 0x000000280500720c */ /* 0x040fe20003f64070 */
[----:B------:R-:W-:Y:S01]  /*23a0*/  @!P1 IMAD.MOV R32, RZ, RZ, -R32 ;  /* 0x000000ffff209224 */ /* 0x000fe200078e0a20 */
[----:B------:R-:W-:Y:S01]  /*23b0*/  ISETP.GT.U32.AND P0, PT, R5, R38, PT ;  /* 0x000000260500720c */ /* 0x000fe20003f04070 */
[----:B------:R-:W-:Y:S01]  /*23c0*/  IMAD.HI.U32 R41, R8, R44, RZ ;  /* 0x0000002c08297227 */ /* 0x000fe200078e00ff */
[----:B------:R-:W-:-:S02]  /*23d0*/  ISETP.GE.AND P1, PT, R45, RZ, PT ;  /* 0x000000ff2d00720c */ /* 0x000fc40003f26270 */
[----:B------:R-:W-:Y:S01]  /*23e0*/  IABS R45, R47 ;  /* 0x0000002f002d7213 */ /* 0x000fe20000000000 */
[----:B------:R-:W-:Y:S01]  /*23f0*/  @!P2 IMAD.IADD R39, R39, 0x1, -R5 ;  /* 0x000000012727a824 */ /* 0x000fe200078e0a05 */
[----:B------:R-:W-:Y:S01]  /*2400*/  ISETP.GE.AND P2, PT, R47, RZ, PT ;  /* 0x000000ff2f00720c */ /* 0x000fe20003f46270 */
[----:B------:R-:W-:Y:S01]  /*2410*/  @!P4 IMAD.MOV R37, RZ, RZ, -R37 ;  /* 0x000000ffff25c224 */ /* 0x000fe200078e0a25 */
[----:B------:R-:W-:Y:S01]  /*2420*/  IABS R47, R52 ;  /* 0x00000034002f7213 */ /* 0x000fe20000000000 */
[----:B------:R-:W-:Y:S01]  /*2430*/  IMAD.HI.U32 R42, R8, R45, RZ ;  /* 0x0000002d082a7227 */ /* 0x000fe200078e00ff */
[----:B------:R-:W-:-:S03]  /*2440*/  ISETP.GT.U32.AND P4, PT, R5, R39, PT ;  /* 0x000000270500720c */ /* 0x000fc60003f84070 */
[--C-:B------:R-:W-:Y:S02]  /*2450*/  @!P3 IMAD.IADD R40, R40, 0x1, -R5.reuse ;  /* 0x000000012828b824 */ /* 0x100fe400078e0a05 */
[----:B------:R-:W-:Y:S01]  /*2460*/  @!P0 IMAD.IADD R38, R38, 0x1, -R5 ;  /* 0x0000000126268824 */ /* 0x000fe200078e0a05 */
[----:B------:R-:W-:Y:S01]  /*2470*/  ISETP.GE.AND P0, PT, R43, RZ, PT ;  /* 0x000000ff2b00720c */ /* 0x000fe20003f06270 */
[----:B------:R-:W-:Y:S01]  /*2480*/  IMAD.HI.U32 R43, R8, R46, RZ ;  /* 0x0000002e082b7227 */ /* 0x000fe200078e00ff */
[----:B------:R-:W-:-:S03]  /*2490*/  ISETP.GT.U32.AND P3, PT, R5, R40, PT ;  /* 0x000000280500720c */ /* 0x000fc60003f64070 */
[----:B------:R-:W-:Y:S02]  /*24a0*/  IMAD.MOV R42, RZ, RZ, -R42 ;  /* 0x000000ffff2a7224 */ /* 0x000fe400078e0a2a */
[----:B------:R-:W-:Y:S02]  /*24b0*/  IMAD.MOV R43, RZ, RZ, -R43 ;  /* 0x000000ffff2b7224 */ /* 0x000fe400078e0a2b */
[C---:B------:R-:W-:Y:S02]  /*24c0*/  IMAD R42, R5.reuse, R42, R45 ;  /* 0x0000002a052a7224 */ /* 0x040fe400078e022d */
[----:B------:R-:W-:Y:S02]  /*24d0*/  IMAD.MOV R41, RZ, RZ, -R41 ;  /* 0x000000ffff297224 */ /* 0x000fe400078e0a29 */
[----:B------:R-:W-:Y:S01]  /*24e0*/  IMAD R43, R5, R43, R46 ;  /* 0x0000002b052b7224 */ /* 0x000fe200078e022e */
[----:B------:R-:W-:Y:S01]  /*24f0*/  IABS R46, R51 ;  /* 0x00000033002e7213 */ /* 0x000fe20000000000 */
[----:B------:R-:W-:Y:S01]  /*2500*/  @!P4 IMAD.IADD R39, R39, 0x1, -R5 ;  /* 0x000000012727c824 */ /* 0x000fe200078e0a05 */
[C---:B------:R-:W-:Y:S01]  /*2510*/  ISETP.GT.U32.AND P4, PT, R5.reuse, R42, PT ;  /* 0x0000002a0500720c */ /* 0x040fe20003f84070 */
[----:B------:R-:W-:-:S02]  /*2520*/  IMAD R41, R5, R41, R44 ;  /* 0x0000002905297224 */ /* 0x000fc400078e022c */
[----:B------:R-:W-:Y:S01]  /*2530*/  @!P3 IMAD.IADD R40, R40, 0x1, -R5 ;  /* 0x000000012828b824 */ /* 0x000fe200078e0a05 */
[C---:B------:R-:W-:Y:S01]  /*2540*/  ISETP.GT.U32.AND P3, PT, R5.reuse, R43, PT ;  /* 0x0000002b0500720c */ /* 0x040fe20003f64070 */
[----:B------:R-:W-:Y:S01]  /*2550*/  @!P1 IMAD.MOV R38, RZ, RZ, -R38 ;  /* 0x000000ffff269224 */ /* 0x000fe200078e0a26 */
[----:B------:R-:W-:Y:S01]  /*2560*/  ISETP.GT.U32.AND P1, PT, R5, R41, PT ;  /* 0x000000290500720c */ /* 0x000fe20003f24070 */
[----:B------:R-:W-:-:S04]  /*2570*/  IMAD.HI.U32 R45, R8, R47, RZ ;  /* 0x0000002f082d7227 */ /* 0x000fc800078e00ff */
[----:B------:R-:W-:-:S04]  /*2580*/  IMAD.HI.U32 R44, R8, R46, RZ ;  /* 0x0000002e082c7227 */ /* 0x000fc800078e00ff */
[--C-:B------:R-:W-:Y:S02]  /*2590*/  @!P4 IMAD.IADD R42, R42, 0x1, -R5.reuse ;  /* 0x000000012a2ac824 */ /* 0x100fe400078e0a05 */
[--C-:B------:R-:W-:Y:S02]  /*25a0*/  @!P3 IMAD.IADD R43, R43, 0x1, -R5.reuse ;  /* 0x000000012b2bb824 */ /* 0x100fe400078e0a05 */
[----:B------:R-:W-:Y:S01]  /*25b0*/  @!P1 IMAD.IADD R41, R41, 0x1, -R5 ;  /* 0x0000000129299824 */ /* 0x000fe200078e0a05 */
[----:B------:R-:W-:Y:S01]  /*25c0*/  ISETP.GT.U32.AND P3, PT, R5, R42, PT ;  /* 0x0000002a0500720c */ /* 0x000fe20003f64070 */
[----:B------:R-:W-:Y:S01]  /*25d0*/  IMAD.MOV R44, RZ, RZ, -R44 ;  /* 0x000000ffff2c7224 */ /* 0x000fe200078e0a2c */
[----:B------:R-:W-:Y:S01]  /*25e0*/  ISETP.GE.AND P1, PT, R48, RZ, PT ;  /* 0x000000ff3000720c */ /* 0x000fe20003f26270 */
[----:B------:R-:W-:Y:S01]  /*25f0*/  @!P6 IMAD.MOV R40, RZ, RZ, -R40 ;  /* 0x000000ffff28e224 */ /* 0x000fe200078e0a28 */
[----:B------:R-:W-:Y:S01]  /*2600*/  IADD3 R48, -R45, RZ, RZ ;  /* 0x000000ff2d307210 */ /* 0x000fe20007ffe1ff */
[C---:B------:R-:W-:Y:S01]  /*2610*/  IMAD R44, R5.reuse, R44, R46 ;  /* 0x0000002c052c7224 */ /* 0x040fe200078e022e */
[----:B------:R-:W-:Y:S01]  /*2620*/  ISETP.GT.U32.AND P4, PT, R5, R41, PT ;  /* 0x000000290500720c */ /* 0x000fe20003f84070 */
[----:B------:R-:W-:Y:S01]  /*2630*/  IMAD.HI.U32 R46, R8, R49, RZ ;  /* 0x00000031082e7227 */ /* 0x000fe200078e00ff */
[----:B------:R-:W-:-:S02]  /*2640*/  ISETP.GE.AND P6, PT, R51, RZ, PT ;  /* 0x000000ff3300720c */ /* 0x000fc40003fc6270 */
[----:B------:R-:W-:Y:S01]  /*2650*/  IADD3 R51, R117, 0x13, RZ ;  /* 0x0000001375337810 */ /* 0x000fe20007ffe0ff */
[C---:B------:R-:W-:Y:S02]  /*2660*/  IMAD R45, R5.reuse, R48, R47 ;  /* 0x00000030052d7224 */ /* 0x040fe400078e022f */
[----:B------:R-:W-:Y:S01]  /*2670*/  @!P3 IMAD.IADD R42, R42, 0x1, -R5 ;  /* 0x000000012a2ab824 */ /* 0x000fe200078e0a05 */
[----:B------:R-:W-:Y:S01]  /*2680*/  IABS R48, R51 ;  /* 0x0000003300307213 */ /* 0x000fe20000000000 */
[----:B------:R-:W-:Y:S01]  /*2690*/  @!P5 IMAD.MOV R39, RZ, RZ, -R39 ;  /* 0x000000ffff27d224 */ /* 0x000fe200078e0a27 */
[C---:B------:R-:W-:Y:S01]  /*26a0*/  ISETP.GT.U32.AND P3, PT, R5.reuse, R45, PT ;  /* 0x0000002d0500720c */ /* 0x040fe20003f64070 */
[----:B------:R-:W-:Y:S01]  /*26b0*/  IMAD.MOV R46, RZ, RZ, -R46 ;  /* 0x000000ffff2e7224 */ /* 0x000fe200078e0a2e */
[----:B------:R-:W-:Y:S01]  /*26c0*/  ISETP.GT.U32.AND P5, PT, R5, R43, PT ;  /* 0x0000002b0500720c */ /* 0x000fe20003fa4070 */
[----:B------:R-:W-:Y:S01]  /*26d0*/  @!P4 IMAD.IADD R41, R41, 0x1, -R5 ;  /* 0x000000012929c824 */ /* 0x000fe200078e0a05 */
[C---:B------:R-:W-:Y:S01]  /*26e0*/  ISETP.GT.U32.AND P4, PT, R5.reuse, R44, PT ;  /* 0x0000002c0500720c */ /* 0x040fe20003f84070 */
[----:B------:R-:W-:-:S02]  /*26f0*/  IMAD R46, R5, R46, R49 ;  /* 0x0000002e052e7224 */ /* 0x000fc400078e0231 */
[----:B------:R-:W-:Y:S02]  /*2700*/  IMAD.MOV.U32 R49, RZ, RZ, R48 ;  /* 0x000000ffff317224 */ /* 0x000fe400078e0030 */
[----:B------:R-:W-:-:S04]  /*2710*/  IMAD.HI.U32 R47, R8, R50, RZ ;  /* 0x00000032082f7227 */ /* 0x000fc800078e00ff */
[----:B------:R-:W-:Y:S02]  /*2720*/  @!P3 IMAD.IADD R45, R45, 0x1, -R5 ;  /* 0x000000012d2db824 */ /* 0x000fe400078e0a05 */
[----:B------:R-:W-:-:S03]  /*2730*/  IMAD.HI.U32 R48, R8, R49, RZ ;  /* 0x0000003108307227 */ /* 0x000fc600078e00ff */
[----:B------:R-:W-:Y:S01]  /*2740*/  ISETP.GT.U32.AND P3, PT, R5, R45, PT ;  /* 0x0000002d0500720c */ /* 0x000fe20003f64070 */
[----:B------:R-:W-:Y:S02]  /*2750*/  IMAD.MOV R48, RZ, RZ, -R48 ;  /* 0x000000ffff307224 */ /* 0x000fe400078e0a30 */
[----:B------:R-:W-:Y:S01]  /*2760*/  @!P5 IMAD.IADD R43, R43, 0x1, -R5 ;  /* 0x000000012b2bd824 */ /* 0x000fe200078e0a05 */
[----:B------:R-:W-:Y:S01]  /*2770*/  ISETP.GE.AND P5, PT, R52, RZ, PT ;  /* 0x000000ff3400720c */ /* 0x000fe20003fa6270 */
[----:B------:R-:W-:Y:S01]  /*2780*/  IMAD.MOV R47, RZ, RZ, -R47 ;  /* 0x000000ffff2f7224 */ /* 0x000fe200078e0a2f */
[----:B------:R-:W-:Y:S01]  /*2790*/  IADD3 R52, R117, 0x12, RZ ;  /* 0x0000001275347810 */ /* 0x000fe20007ffe0ff */
[C---:B------:R-:W-:Y:S02]  /*27a0*/  IMAD R48, R5.reuse, R48, R49 ;  /* 0x0000003005307224 */ /* 0x040fe400078e0231 */
[--C-:B------:R-:W-:Y:S01]  /*27b0*/  @!P4 IMAD.IADD R44, R44, 0x1, -R5.reuse ;  /* 0x000000012c2cc824 */ /* 0x100fe200078e0a05 */
[C---:B------:R-:W-:Y:S01]  /*27c0*/  ISETP.GT.U32.AND P4, PT, R5.reuse, R46, PT ;  /* 0x0000002e0500720c */ /* 0x040fe20003f84070 */
[----:B------:R-:W-:Y:S01]  /*27d0*/  IMAD R47, R5, R47, R50 ;  /* 0x0000002f052f7224 */ /* 0x000fe200078e0232 */
[----:B------:R-:W-:Y:S01]  /*27e0*/  IABS R50, R52 ;  /* 0x0000003400327213 */ /* 0x000fe20000000000 */
[----:B------:R-:W-:Y:S01]  /*27f0*/  @!P3 IMAD.IADD R45, R45, 0x1, -R5 ;  /* 0x000000012d2db824 */ /* 0x000fe200078e0a05 */
[C---:B------:R-:W-:Y:S01]  /*2800*/  ISETP.GT.U32.AND P3, PT, R5.reuse, R48, PT ;  /* 0x000000300500720c */ /* 0x040fe20003f64070 */
[----:B------:R-:W-:Y:S01]  /*2810*/  @!P0 IMAD.MOV R41, RZ, RZ, -R41 ;  /* 0x000000ffff298224 */ /* 0x000fe200078e0a29 */
[----:B------:R-:W-:Y:S01]  /*2820*/  ISETP.GT.U32.AND P0, PT, R5, R44, PT ;  /* 0x0000002c0500720c */ /* 0x000fe20003f04070 */
[----:B------:R-:W-:-:S04]  /*2830*/  IMAD.HI.U32 R49, R8, R50, RZ ;  /* 0x0000003208317227 */ /* 0x000fc800078e00ff */
[----:B------:R-:W-:Y:S02]  /*2840*/  IMAD.MOV R49, RZ, RZ, -R49 ;  /* 0x000000ffff317224 */ /* 0x000fe400078e0a31 */
[----:B------:R-:W-:Y:S02]  /*2850*/  @!P5 IMAD.MOV R45, RZ, RZ, -R45 ;  /* 0x000000ffff2dd224 */ /* 0x000fe400078e0a2d */
[----:B------:R-:W-:Y:S01]  /*2860*/  IMAD R49, R5, R49, R50 ;  /* 0x0000003105317224 */ /* 0x000fe200078e0232 */
[----:B------:R-:W-:Y:S01]  /*2870*/  IADD3 R50, R117, 0x11, RZ ;  /* 0x0000001175327810 */ /* 0x000fe20007ffe0ff */
[--C-:B------:R-:W-:Y:S02]  /*2880*/  @!P3 IMAD.IADD R48, R48, 0x1, -R5.reuse ;  /* 0x000000013030b824 */ /* 0x100fe400078e0a05 */
[--C-:B------:R-:W-:Y:S01]  /*2890*/  @!P0 IMAD.IADD R44, R44, 0x1, -R5.reuse ;  /* 0x000000012c2c8824 */ /* 0x100fe200078e0a05 */
[----:B------:R-:W-:Y:S01]  /*28a0*/  ISETP.GE.AND P0, PT, R54, RZ, PT ;  /* 0x000000ff3600720c */ /* 0x000fe20003f06270 */
[----:B------:R-:W-:Y:S01]  /*28b0*/  @!P2 IMAD.MOV R42, RZ, RZ, -R42 ;  /* 0x000000ffff2aa224 */ /* 0x000fe200078e0a2a */
[----:B------:R-:W-:Y:S01]  /*28c0*/  IABS R54, R50 ;  /* 0x0000003200367213 */ /* 0x000fe20000000000 */
[----:B------:R-:W-:Y:S01]  /*28d0*/  @!P6 IMAD.MOV R44, RZ, RZ, -R44 ;  /* 0x000000ffff2ce224 */ /* 0x000fe200078e0a2c */
[----:B------:R-:W-:Y:S01]  /*28e0*/  ISETP.GT.U32.AND P3, PT, R5, R48, PT ;  /* 0x000000300500720c */ /* 0x000fe20003f64070 */
[----:B------:R-:W-:Y:S01]  /*28f0*/  @!P4 IMAD.IADD R46, R46, 0x1, -R5 ;  /* 0x000000012e2ec824 */ /* 0x000fe200078e0a05 */
[----:B------:R-:W-:Y:S01]  /*2900*/  ISETP.GE.AND P5, PT, R50, RZ, PT ;  /* 0x000000ff3200720c */ /* 0x000fe20003fa6270 */
[----:B------:R-:W-:Y:S01]  /*2910*/  IMAD.HI.U32 R50, R8, R54, RZ ;  /* 0x0000003608327227 */ /* 0x000fe200078e00ff */
[----:B------:R-:W-:-:S02]  /*2920*/  ISETP.GE.AND P6, PT, R51, RZ, PT ;  /* 0x000000ff3300720c */ /* 0x000fc40003fc6270 */
[C---:B------:R-:W-:Y:S01]  /*2930*/  ISETP.GT.U32.AND P2, PT, R5.reuse, R47, PT ;  /* 0x0000002f0500720c */ /* 0x040fe20003f44070 */
[----:B------:R-:W-:Y:S01]  /*2940*/  @!P1 IMAD.MOV R43, RZ, RZ, -R43 ;  /* 0x000000ffff2b9224 */ /* 0x000fe200078e0a2b */
[----:B------:R-:W-:Y:S02]  /*2950*/  IADD3 R50, -R50, RZ, RZ ;  /* 0x000000ff32327210 */ /* 0x000fe40007ffe1ff */
[----:B------:R-:W-:Y:S02]  /*2960*/  ISETP.GT.U32.AND P1, PT, R5, R46, PT ;  /* 0x0000002e0500720c */ /* 0x000fe40003f24070 */
[----:B------:R-:W-:Y:S01]  /*2970*/  IADD3 R51, R117, 0x10, RZ ;  /* 0x0000001075337810 */ /* 0x000fe20007ffe0ff */
[--C-:B------:R-:W-:Y:S01]  /*2980*/  @!P3 IMAD.IADD R48, R48, 0x1, -R5.reuse ;  /* 0x000000013030b824 */ /* 0x100fe200078e0a05 */
[----:B------:R-:W-:Y:S01]  /*2990*/  ISETP.GE.AND P4, PT, R53, RZ, PT ;  /* 0x000000ff3500720c */ /* 0x000fe20003f86270 */
[----:B------:R-:W-:Y:S01]  /*29a0*/  IMAD R50, R5, R50, R54 ;  /* 0x0000003205327224 */ /* 0x000fe200078e0236 */
[----:B------:R-:W-:Y:S01]  /*29b0*/  IABS R55, R51 ;  /* 0x0000003300377213 */ /* 0x000fe20000000000 */
[----:B------:R-:W-:Y:S01]  /*29c0*/  @!P6 IMAD.MOV R48, RZ, RZ, -R48 ;  /* 0x000000ffff30e224 */ /* 0x000fe200078e0a30 */
[----:B------:R-:W-:Y:S01]  /*29d0*/  IADD3 R53, R117, 0xe, RZ ;  /* 0x0000000e75357810 */ /* 0x000fe20007ffe0ff */
[----:B------:R-:W-:Y:S01]  /*29e0*/  @!P2 IMAD.IADD R47, R47, 0x1, -R5 ;  /* 0x000000012f2fa824 */ /* 0x000fe200078e0a05 */
[----:B------:R-:W-:Y:S01]  /*29f0*/  ISETP.GT.U32.AND P6, PT, R5, R50, PT ;  /* 0x000000320500720c */ /* 0x000fe20003fc4070 */
[----:B------:R-:W-:Y:S01]  /*2a00*/  IMAD.HI.U32 R54, R8, R61, RZ ;  /* 0x0000003d08367227 */ /* 0x000fe200078e00ff */
[----:B------:R-:W-:-:S02]  /*2a10*/  IABS R59, R53 ;  /* 0x00000035003b7213 */ /* 0x000fc40000000000 */
[----:B------:R-:W-:Y:S01]  /*2a20*/  ISETP.GT.U32.AND P2, PT, R5, R47, PT ;  /* 0x0000002f0500720c */ /* 0x000fe20003f44070 */
[--C-:B------:R-:W-:Y:S01]  /*2a30*/  @!P1 IMAD.IADD R46, R46, 0x1, -R5.reuse ;  /* 0x000000012e2e9824 */ /* 0x100fe200078e0a05 */
[----:B------:R-:W-:Y:S01]  /*2a40*/  ISETP.GE.AND P1, PT, R52, RZ, PT ;  /* 0x000000ff3400720c */ /* 0x000fe20003f26270 */
[----:B------:R-:W-:Y:S01]  /*2a50*/  IMAD.MOV R62, RZ, RZ, -R54 ;  /* 0x000000ffff3e7224 */ /* 0x000fe200078e0a36 */
[----:B------:R-:W-:Y:S01]  /*2a60*/  IADD3 R52, R117, 0xf, RZ ;  /* 0x0000000f75347810 */ /* 0x000fe20007ffe0ff */
[----:B------:R-:W-:Y:S01]  /*2a70*/  @!P4 IMAD.MOV R46, RZ, RZ, -R46 ;  /* 0x000000ffff2ec224 */ /* 0x000fe200078e0a2e */
[----:B------:R-:W-:Y:S01]  /*2a80*/  ISETP.GE.AND P3, PT, R53, RZ, PT ;  /* 0x000000ff3500720c */ /* 0x000fe20003f66270 */
[----:B------:R-:W-:Y:S01]  /*2a90*/  IMAD.HI.U32 R53, R8, R59, RZ ;  /* 0x0000003b08357227 */ /* 0x000fe200078e00ff */
[----:B------:R-:W-:Y:S02]  /*2aa0*/  IABS R57, R52 ;  /* 0x0000003400397213 */ /* 0x000fe40000000000 */
[----:B------:R-:W-:Y:S01]  /*2ab0*/  ISETP.GT.U32.AND P4, PT, R5, R49, PT ;  /* 0x000000310500720c */ /* 0x000fe20003f84070 */
[----:B------:R-:W-:-:S02]  /*2ac0*/  @!P6 IMAD.IADD R50, R50, 0x1, -R5 ;  /* 0x000000013232e824 */ /* 0x000fc400078e0a05 */
[----:B------:R-:W-:Y:S01]  /*2ad0*/  @!P2 IMAD.IADD R47, R47, 0x1, -R5 ;  /* 0x000000012f2fa824 */ /* 0x000fe200078e0a05 */
[----:B------:R-:W-:Y:S01]  /*2ae0*/  ISETP.GE.AND P2, PT, R51, RZ, PT ;  /* 0x000000ff3300720c */ /* 0x000fe20003f46270 */
[----:B------:R-:W-:Y:S01]  /*2af0*/  IMAD.HI.U32 R51, R8, R55, RZ ;  /* 0x0000003708337227 */ /* 0x000fe200078e00ff */
[----:B------:R-:W-:-:S03]  /*2b00*/  ISETP.GT.U32.AND P6, PT, R5, R50, PT ;  /* 0x000000320500720c */ /* 0x000fc60003fc4070 */
[----:B------:R-:W-:Y:S01]  /*2b10*/  @!P0 IMAD.MOV R47, RZ, RZ, -R47 ;  /* 0x000000ffff2f8224 */ /* 0x000fe200078e0a2f */
[----:B------:R-:W-:Y:S01]  /*2b20*/  ISETP.GE.AND P0, PT, R52, RZ, PT ;  /* 0x000000ff3400720c */ /* 0x000fe20003f06270 */
[----:B------:R-:W-:-:S04]  /*2b30*/  IMAD.HI.U32 R52, R8, R57, RZ ;  /* 0x0000003908347227 */ /* 0x000fc800078e00ff */
[----:B------:R-:W-:Y:S01]  /*2b40*/  IMAD.MOV R56, RZ, RZ, -R51 ;  /* 0x000000ffff387224 */ /* 0x000fe200078e0a33 */
[----:B------:R-:W-:Y:S01]  /*2b50*/  IADD3 R51, R117, 0xc, RZ ;  /* 0x0000000c75337810 */ /* 0x000fe20007ffe0ff */
[----:B------:R-:W-:Y:S02]  /*2b60*/  IMAD.MOV R58, RZ, RZ, -R52 ;  /* 0x000000ffff3a7224 */ /* 0x000fe400078e0a34 */
[C---:B------:R-:W-:Y:S02]  /*2b70*/  IMAD R52, R5.reuse, R56, R55 ;  /* 0x0000003805347224 */ /* 0x040fe400078e0237 */
[----:B------:R-:W-:Y:S02]  /*2b80*/  @!P6 IMAD.IADD R50, R50, 0x1, -R5 ;  /* 0x000000013232e824 */ /* 0x000fe400078e0a05 */
[----:B------:R-:W-:Y:S01]  /*2b90*/  IMAD.MOV R60, RZ, RZ, -R53 ;  /* 0x000000ffff3c7224 */ /* 0x000fe200078e0a35 */
[C---:B------:R-:W-:Y:S01]  /*2ba0*/  ISETP.GT.U32.AND P6, PT, R5.reuse, R52, PT ;  /* 0x000000340500720c */ /* 0x040fe20003fc4070 */
[----:B------:R-:W-:-:S02]  /*2bb0*/  IMAD R54, R5, R58, R57 ;  /* 0x0000003a05367224 */ /* 0x000fc400078e0239 */
[----:B------:R-:W-:Y:S02]  /*2bc0*/  IMAD.MOV.U32 R53, RZ, RZ, R50 ;  /* 0x000000ffff357224 */ /* 0x000fe400078e0032 */
[----:B------:R-:W-:Y:S02]  /*2bd0*/  @!P4 IMAD.IADD R49, R49, 0x1, -R5 ;  /* 0x000000013131c824 */ /* 0x000fe400078e0a05 */
[----:B------:R-:W-:Y:S01]  /*2be0*/  @!P5 IMAD.MOV R53, RZ, RZ, -R53 ;  /* 0x000000ffff35d224 */ /* 0x000fe200078e0a35 */
[C---:B------:R-:W-:Y:S01]  /*2bf0*/  ISETP.GT.U32.AND P5, PT, R5.reuse, R54, PT ;  /* 0x000000360500720c */ /* 0x040fe20003fa4070 */
[C---:B------:R-:W-:Y:S01]  /*2c00*/  IMAD R56, R5.reuse, R60, R59 ;  /* 0x0000003c05387224 */ /* 0x040fe200078e023b */
[C---:B------:R-:W-:Y:S01]  /*2c10*/  ISETP.GT.U32.AND P4, PT, R5.reuse, R49, PT ;  /* 0x000000310500720c */ /* 0x040fe20003f84070 */
[----:B------:R-:W-:Y:S01]  /*2c20*/  IMAD R58, R5, R62, R61 ;  /* 0x0000003e053a7224 */ /* 0x000fe200078e023d */
[----:B------:R-:W-:Y:S01]  /*2c30*/  IABS R61, R51 ;  /* 0x00000033003d7213 */ /* 0x000fe20000000000 */
[----:B------:R-:W-:-:S02]  /*2c40*/  @!P6 IMAD.IADD R52, R52, 0x1, -R5 ;  /* 0x000000013434e824 */ /* 0x000fc400078e0a05 */
[----:B------:R-:W-:-:S03]  /*2c50*/  IMAD.HI.U32 R60, R8, R68, RZ ;  /* 0x00000044083c7227 */ /* 0x000fc600078e00ff */
[----:B------:R-:W-:Y:S01]  /*2c60*/  ISETP.GT.U32.AND P6, PT, R5, R52, PT ;  /* 0x000000340500720c */ /* 0x000fe20003fc4070 */
[----:B------:R-:W-:-:S04]  /*2c70*/  IMAD.HI.U32 R57, R8, R64, RZ ;  /* 0x0000004008397227 */ /* 0x000fc800078e00ff */
[--C-:B------:R-:W-:Y:S02]  /*2c80*/  @!P5 IMAD.IADD R54, R54, 0x1, -R5.reuse ;  /* 0x000000013636d824 */ /* 0x100fe400078e0a05 */
[----:B------:R-:W-:Y:S01]  /*2c90*/  @!P4 IMAD.IADD R49, R49, 0x1, -R5 ;  /* 0x000000013131c824 */ /* 0x000fe200078e0a05 */
[----:B------:R-:W-:Y:S01]  /*2ca0*/  ISETP.GE.AND P4, PT, R63, RZ, PT ;  /* 0x000000ff3f00720c */ /* 0x000fe20003f86270 */
[----:B------:R-:W-:Y:S01]  /*2cb0*/  IMAD.MOV R57, RZ, RZ, -R57 ;  /* 0x000000ffff397224 */ /* 0x000fe200078e0a39 */
[----:B------:R-:W-:Y:S01]  /*2cc0*/  ISETP.GT.U32.AND P5, PT, R5, R54, PT ;  /* 0x000000360500720c */ /* 0x000fe20003fa4070 */
[----:B------:R-:W-:Y:S01]  /*2cd0*/  @!P1 IMAD.MOV R49, RZ, RZ, -R49 ;  /* 0x000000ffff319224 */ /* 0x000fe200078e0a31 */
[----:B------:R-:W-:Y:S01]  /*2ce0*/  ISETP.GE.AND P1, PT, R51, RZ, PT ;  /* 0x000000ff3300720c */ /* 0x000fe20003f26270 */
[----:B------:R-:W-:Y:S01]  /*2cf0*/  @!P6 IMAD.IADD R52, R52, 0x1, -R5 ;  /* 0x000000013434e824 */ /* 0x000fe200078e0a05 */
[----:B------:R-:W-:Y:S01]  /*2d00*/  ISETP.GT.U32.AND P6, PT, R5, R56, PT ;  /* 0x000000380500720c */ /* 0x000fe20003fc4070 */
[----:B------:R-:W-:Y:S01]  /*2d10*/  IMAD.HI.U32 R51, R8, R61, RZ ;  /* 0x0000003d08337227 */ /* 0x000fe200078e00ff */
[----:B------:R-:W-:-:S03]  /*2d20*/  IABS R63, R65 ;  /* 0x00000041003f7213 */ /* 0x000fc60000000000 */
[----:B------:R-:W-:Y:S02]  /*2d30*/  IMAD.MOV R62, RZ, RZ, -R51 ;  /* 0x000000ffff3e7224 */ /* 0x000fe400078e0a33 */
[----:B------:R-:W-:Y:S02]  /*2d40*/  IMAD.MOV R51, RZ, RZ, -R60 ;  /* 0x000000ffff337224 */ /* 0x000fe400078e0a3c */
[----:B------:R-:W-:Y:S01]  /*2d50*/  @!P5 IMAD.IADD R54, R54, 0x1, -R5 ;  /* 0x000000013636d824 */ /* 0x000fe200078e0a05 */
[C---:B------:R-:W-:Y:S01]  /*2d60*/  ISETP.GT.U32.AND P5, PT, R5.reuse, R58, PT ;  /* 0x0000003a0500720c */ /* 0x040fe20003fa4070 */
[C---:B------:R-:W-:Y:S01]  /*2d70*/  IMAD R60, R5.reuse, R62, R61 ;  /* 0x0000003e053c7224 */ /* 0x040fe200078e023d */
[----:B------:R-:W-:Y:S01]  /*2d80*/  IABS R61, c[0x0][0x178] ;  /* 0x00005e00003d7a13 */ /* 0x000fe20000000000 */
[----:B------:R-:W-:Y:S02]  /*2d90*/  @!P6 IMAD.IADD R56, R56, 0x1, -R5 ;  /* 0x000000013838e824 */ /* 0x000fe400078e0a05 */
[----:B------:R-:W-:Y:S01]  /*2da0*/  IMAD.HI.U32 R55, R8, R63, RZ ;  /* 0x0000003f08377227 */ /* 0x000fe200078e00ff */
[----:B------:R-:W-:-:S03]  /*2db0*/  ISETP.GT.U32.AND P6, PT, R5, R60, PT ;  /* 0x0000003c0500720c */ /* 0x000fc60003fc4070 */
[----:B------:R-:W-:Y:S02]  /*2dc0*/  IMAD.MOV R50, RZ, RZ, -R55 ;  /* 0x000000ffff327224 */ /* 0x000fe400078e0a37 */
[C---:B------:R-:W-:Y:S02]  /*2dd0*/  IMAD R64, R5.reuse, R57, R64 ;  /* 0x0000003905407224 */ /* 0x040fe400078e0240 */
[----:B------:R-:W-:Y:S01]  /*2de0*/  @!P5 IMAD.IADD R58, R58, 0x1, -R5 ;  /* 0x000000013a3ad824 */ /* 0x000fe200078e0a05 */
[C---:B------:R-:W-:Y:S01]  /*2df0*/  ISETP.GT.U32.AND P5, PT, R5.reuse, R56, PT ;  /* 0x000000380500720c */ /* 0x040fe20003fa4070 */
[C---:B------:R-:W-:Y:S01]  /*2e00*/  IMAD R62, R5.reuse, R50, R63 ;  /* 0x00000032053e7224 */ /* 0x040fe200078e023f */
[----:B------:R-:W0:Y:S01]  /*2e10*/  I2F.RP R57, R61 ;  /* 0x0000003d00397306 */ /* 0x000e220000209400 */
[----:B------:R-:W-:Y:S01]  /*2e20*/  @!P2 IMAD.MOV R52, RZ, RZ, -R52 ;  /* 0x000000ffff34a224 */ /* 0x000fe200078e0a34 */
[----:B------:R-:W-:Y:S01]  /*2e30*/  ISETP.GT.U32.AND P2, PT, R5, R58, PT ;  /* 0x0000003a0500720c */ /* 0x000fe20003f44070 */
[----:B------:R-:W-:Y:S01]  /*2e40*/  @!P6 IMAD.IADD R60, R60, 0x1, -R5 ;  /* 0x000000013c3ce824 */ /* 0x000fe200078e0a05 */
[----:B------:R-:W-:Y:S01]  /*2e50*/  IADD3 R63, R117, 0x7, RZ ;  /* 0x00000007753f7810 */ /* 0x000fe20007ffe0ff */
[----:B------:R-:W-:-:S02]  /*2e60*/  IMAD R68, R5, R51, R68 ;  /* 0x0000003305447224 */ /* 0x000fc400078e0244 */
[----:B------:R-:W-:Y:S01]  /*2e70*/  IMAD.HI.U32 R51, R8, R72, RZ ;  /* 0x0000004808337227 */ /* 0x000fe200078e00ff */
[C---:B------:R-:W-:Y:S02]  /*2e80*/  ISETP.GT.U32.AND P6, PT, R5.reuse, R60, PT ;  /* 0x0000003c0500720c */ /* 0x040fe40003fc4070 */
[----:B------:R-:W-:Y:S01]  /*2e90*/  IABS R70, R63 ;  /* 0x0000003f00467213 */ /* 0x000fe20000000000 */
[----:B------:R-:W-:Y:S01]  /*2ea0*/  @!P5 IMAD.IADD R56, R56, 0x1, -R5 ;  /* 0x000000013838d824 */ /* 0x000fe200078e0a05 */
[C---:B------:R-:W-:Y:S01]  /*2eb0*/  ISETP.GT.U32.AND P5, PT, R5.reuse, R62, PT ;  /* 0x0000003e0500720c */ /* 0x040fe20003fa4070 */
[----:B------:R-:W-:Y:S02]  /*2ec0*/  IMAD.HI.U32 R59, R8, R66, RZ ;  /* 0x00000042083b7227 */ /* 0x000fe400078e00ff */
[----:B------:R-:W-:Y:S01]  /*2ed0*/  @!P2 IADD3 R58, R58, -R5, RZ ;  /* 0x800000053a3aa210 */ /* 0x000fe20007ffe0ff */
[----:B0-----:R-:W0:Y:S01]  /*2ee0*/  MUFU.RCP R57, R57 ;  /* 0x0000003900397308 */ /* 0x001e220000001000 */
[----:B------:R-:W-:Y:S01]  /*2ef0*/  IMAD.MOV R51, RZ, RZ, -R51 ;  /* 0x000000ffff337224 */ /* 0x000fe200078e0a33 */
[----:B------:R-:W-:Y:S01]  /*2f00*/  ISETP.GT.U32.AND P2, PT, R5, R64, PT ;  /* 0x000000400500720c */ /* 0x000fe20003f44070 */
[----:B------:R-:W-:-:S02]  /*2f10*/  IMAD.MOV R59, RZ, RZ, -R59 ;  /* 0x000000ffff3b7224 */ /* 0x000fc400078e0a3b */
[----:B------:R-:W-:Y:S02]  /*2f20*/  IMAD R72, R5, R51, R72 ;  /* 0x0000003305487224 */ /* 0x000fe400078e0248 */
[----:B------:R-:W-:-:S04]  /*2f30*/  IMAD.HI.U32 R51, R8, R76, RZ ;  /* 0x0000004c08337227 */ /* 0x000fc800078e00ff */
[C---:B------:R-:W-:Y:S02]  /*2f40*/  IMAD R66, R5.reuse, R59, R66 ;  /* 0x0000003b05427224 */ /* 0x040fe400078e0242 */
[----:B------:R-:W-:Y:S01]  /*2f50*/  @!P5 IMAD.IADD R62, R62, 0x1, -R5 ;  /* 0x000000013e3ed824 */ /* 0x000fe200078e0a05 */
[----:B------:R-:W-:Y:S01]  /*2f60*/  ISETP.GT.U32.AND P5, PT, R5, R68, PT ;  /* 0x000000440500720c */ /* 0x000fe20003fa4070 */
[----:B------:R-:W-:Y:S01]  /*2f70*/  IMAD.MOV R51, RZ, RZ, -R51 ;  /* 0x000000ffff337224 */ /* 0x000fe200078e0a33 */
[----:B0-----:R-:W-:Y:S01]  /*2f80*/  IADD3 R59, R57, 0xffffffe, RZ ;  /* 0x0ffffffe393b7810 */ /* 0x001fe20007ffe0ff */
[----:B------:R-:W-:Y:S01]  /*2f90*/  @!P6 IMAD.IADD R60, R60, 0x1, -R5 ;  /* 0x000000013c3ce824 */ /* 0x000fe200078e0a05 */
[----:B------:R-:W-:Y:S01]  /*2fa0*/  ISETP.GT.U32.AND P6, PT, R5, R66, PT ;  /* 0x000000420500720c */ /* 0x000fe20003fc4070 */
[----:B------:R-:W-:-:S03]  /*2fb0*/  IMAD.HI.U32 R50, R8, R70, RZ ;  /* 0x0000004608327227 */ /* 0x000fc600078e00ff */
[----:B------:R-:W-:Y:S01]  /*2fc0*/  @!P1 IADD3 R60, -R60, RZ, RZ ;  /* 0x000000ff3c3c9210 */ /* 0x000fe20007ffe1ff */
[----:B------:R-:W-:Y:S02]  /*2fd0*/  IMAD R76, R5, R51, R76 ;  /* 0x00000033054c7224 */ /* 0x000fe400078e024c */
[----:B------:R-:W-:-:S04]  /*2fe0*/  IMAD.HI.U32 R51, R8, R80, RZ ;  /* 0x0000005008337227 */ /* 0x000fc800078e00ff */
[----:B------:R-:W-:Y:S02]  /*2ff0*/  IMAD.MOV R55, RZ, RZ, -R50 ;  /* 0x000000ffff377224 */ /* 0x000fe400078e0a32 */
[----:B------:R-:W-:Y:S02]  /*3000*/  @!P2 IMAD.IADD R64, R64, 0x1, -R5 ;  /* 0x000000014040a824 */ /* 0x000fe400078e0a05 */
[----:B------:R-:W-:Y:S02]  /*3010*/  IMAD.MOV R51, RZ, RZ, -R51 ;  /* 0x000000ffff337224 */ /* 0x000fe400078e0a33 */
[----:B------:R-:W-:Y:S01]  /*3020*/  IMAD R70, R5, R55, R70 ;  /* 0x0000003705467224 */ /* 0x000fe200078e0246 */
[----:B------:R-:W-:Y:S01]  /*3030*/  IADD3 R55, R117, 0x1, RZ ;  /* 0x0000000175377810 */ /* 0x000fe20007ffe0ff */
[----:B------:R-:W-:Y:S01]  /*3040*/  @!P5 IMAD.IADD R68, R68, 0x1, -R5 ;  /* 0x000000014444d824 */ /* 0x000fe200078e0a05 */
[----:B------:R-:W-:Y:S01]  /*3050*/  ISETP.GT.U32.AND P5, PT, R5, R64, PT ;  /* 0x000000400500720c */ /* 0x000fe20003fa4070 */
[----:B------:R-:W-:Y:S01]  /*3060*/  IMAD.HI.U32 R50, R8, R74, RZ ;  /* 0x0000004a08327227 */ /* 0x000fe200078e00ff */
[----:B------:R-:W-:-:S02]  /*3070*/  IABS R82, R55 ;  /* 0x0000003700527213 */ /* 0x000fc40000000000 */
[C---:B------:R-:W-:Y:S01]  /*3080*/  ISETP.GT.U32.AND P2, PT, R5.reuse, R70, PT ;  /* 0x000000460500720c */ /* 0x040fe20003f44070 */
[C---:B------:R-:W-:Y:S02]  /*3090*/  IMAD R80, R5.reuse, R51, R80 ;  /* 0x0000003305507224 */ /* 0x040fe400078e0250 */
[----:B------:R0:W1:Y:S01]  /*30a0*/  F2I.FTZ.U32.TRUNC.NTZ R51, R59 ;  /* 0x0000003b00337305 */ /* 0x000062000021f000 */
[----:B------:R-:W-:Y:S01]  /*30b0*/  @!P6 IMAD.IADD R66, R66, 0x1, -R5 ;  /* 0x000000014242e824 */ /* 0x000fe200078e0a05 */
[----:B------:R-:W-:Y:S01]  /*30c0*/  ISETP.GT.U32.AND P6, PT, R5, R62, PT ;  /* 0x0000003e0500720c */ /* 0x000fe20003fc4070 */
[----:B------:R-:W-:Y:S02]  /*30d0*/  IMAD.MOV R50, RZ, RZ, -R50 ;  /* 0x000000ffff327224 */ /* 0x000fe400078e0a32 */
[----:B------:R-:W-:-:S04]  /*30e0*/  IMAD.HI.U32 R57, R8, R82, RZ ;  /* 0x0000005208397227 */ /* 0x000fc800078e00ff */
[----:B------:R-:W-:Y:S01]  /*30f0*/  IMAD R74, R5, R50, R74 ;  /* 0x00000032054a7224 */ /* 0x000fe200078e024a */
[----:B0-----:R-:W-:Y:S01]  /*3100*/  IABS R59, R226 ;  /* 0x000000e2003b7213 */ /* 0x001fe20000000000 */
[----:B------:R-:W-:-:S04]  /*3110*/  IMAD.HI.U32 R50, R8, R78, RZ ;  /* 0x0000004e08327227 */ /* 0x000fc800078e00ff */
[----:B------:R-:W-:-:S04]  /*3120*/  IMAD.HI.U32 R8, R8, R84, RZ ;  /* 0x0000005408087227 */ /* 0x000fc800078e00ff */
[--C-:B------:R-:W-:Y:S01]  /*3130*/  @!P5 IMAD.IADD R64, R64, 0x1, -R5.reuse ;  /* 0x000000014040d824 */ /* 0x100fe200078e0a05 */
[C---:B------:R-:W-:Y:S01]  /*3140*/  ISETP.GT.U32.AND P5, PT, R5.reuse, R74, PT ;  /* 0x0000004a0500720c */ /* 0x040fe20003fa4070 */
[----:B------:R-:W-:Y:S02]  /*3150*/  IMAD.MOV R8, RZ, RZ, -R8 ;  /* 0x000000ffff087224 */ /* 0x000fe400078e0a08 */
[--C-:B------:R-:W-:Y:S02]  /*3160*/  @!P2 IMAD.IADD R70, R70, 0x1, -R5.reuse ;  /* 0x000000014646a824 */ /* 0x100fe400078e0a05 */
[----:B------:R-:W-:Y:S01]  /*3170*/  @!P6 IMAD.IADD R62, R62, 0x1, -R5 ;  /* 0x000000013e3ee824 */ /* 0x000fe200078e0a05 */
[C---:B------:R-:W-:Y:S01]  /*3180*/  ISETP.GT.U32.AND P6, PT, R5.reuse, R72, PT ;  /* 0x000000480500720c */ /* 0x040fe20003fc4070 */
[----:B------:R-:W-:Y:S01]  /*3190*/  IMAD.MOV R50, RZ, RZ, -R50 ;  /* 0x000000ffff327224 */ /* 0x000fe200078e0a32 */
[----:B------:R-:W-:Y:S01]  /*31a0*/  ISETP.GT.U32.AND P2, PT, R5, R70, PT ;  /* 0x000000460500720c */ /* 0x000fe20003f44070 */
[----:B------:R-:W-:-:S02]  /*31b0*/  IMAD.MOV R57, RZ, RZ, -R57 ;  /* 0x000000ffff397224 */ /* 0x000fc400078e0a39 */
[----:B------:R-:W-:Y:S01]  /*31c0*/  @!P0 IMAD.MOV R54, RZ, RZ, -R54 ;  /* 0x000000ffff368224 */ /* 0x000fe200078e0a36 */
[C---:B------:R-:W-:Y:S01]  /*31d0*/  ISETP.GT.U32.AND P0, PT, R5.reuse, R66, PT ;  /* 0x000000420500720c */ /* 0x040fe20003f04070 */
[C---:B------:R-:W-:Y:S02]  /*31e0*/  IMAD R84, R5.reuse, R8, R84 ;  /* 0x0000000805547224 */ /* 0x040fe400078e0254 */
[----:B-1----:R-:W-:Y:S02]  /*31f0*/  IMAD.MOV R8, RZ, RZ, -R51 ;  /* 0x000000ffff087224 */ /* 0x002fe400078e0a33 */
[----:B------:R-:W-:Y:S01]  /*3200*/  @!P3 IMAD.MOV R56, RZ, RZ, -R56 ;  /* 0x000000ffff38b224 */ /* 0x000fe200078e0a38 */
[C---:B------:R-:W-:Y:S01]  /*3210*/  ISETP.GT.U32.AND P3, PT, R5.reuse, R68, PT ;  /* 0x000000440500720c */ /* 0x040fe20003f64070 */
[C---:B------:R-:W-:Y:S02]  /*3220*/  IMAD R78, R5.reuse, R50, R78 ;  /* 0x00000032054e7224 */ /* 0x040fe400078e024e */
[----:B------:R-:W-:-:S02]  /*3230*/  IMAD R82, R5, R57, R82 ;  /* 0x0000003905527224 */ /* 0x000fc400078e0252 */
[----:B------:R-:W-:Y:S02]  /*3240*/  IMAD R57, R8, R61, RZ ;  /* 0x0000003d08397224 */ /* 0x000fe400078e02ff */
[----:B------:R-:W-:Y:S02]  /*3250*/  IMAD.MOV.U32 R50, RZ, RZ, RZ ;  /* 0x000000ffff327224 */ /* 0x000fe400078e00ff */
[----:B------:R-:W-:Y:S01]  /*3260*/  @!P5 IMAD.IADD R74, R74, 0x1, -R5 ;  /* 0x000000014a4ad824 */ /* 0x000fe200078e0a05 */
[----:B------:R-:W-:Y:S01]  /*3270*/  ISETP.GT.U32.AND P5, PT, R5, R84, PT ;  /* 0x000000540500720c */ /* 0x000fe20003fa4070 */
[----:B------:R-:W-:Y:S01]  /*3280*/  IMAD.HI.U32 R50, R51, R57, R50 ;  /* 0x0000003933327227 */ /* 0x000fe200078e0032 */
[----:B------:R-:W-:Y:S02]  /*3290*/  LOP3.LUT R51, R227, 0x30, RZ, 0xc0, !PT ;  /* 0x00000030e3337812 */ /* 0x000fe400078ec0ff */
[----:B------:R-:W-:Y:S01]  /*32a0*/  ISETP.GT.U32.AND P1, PT, R5, R74, PT ;  /* 0x0000004a0500720c */ /* 0x000fe20003f24070 */
[----:B------:R-:W-:Y:S01]  /*32b0*/  IMAD.MOV.U32 R8, RZ, RZ, R59 ;  /* 0x000000ffff087224 */ /* 0x000fe200078e003b */
[----:B------:R-:W-:Y:S01]  /*32c0*/  LOP3.LUT R57, R91, 0x3f, RZ, 0xc0, !PT ;  /* 0x0000003f5b397812 */ /* 0x000fe200078ec0ff */
[--C-:B------:R-:W-:Y:S01]  /*32d0*/  @!P6 IMAD.IADD R72, R72, 0x1, -R5.reuse ;  /* 0x000000014848e824 */ /* 0x100fe200078e0a05 */
[C---:B------:R-:W-:Y:S01]  /*32e0*/  ISETP.GT.U32.AND P6, PT, R5.reuse, R82, PT ;  /* 0x000000520500720c */ /* 0x040fe20003fc4070 */
[----:B------:R-:W-:Y:S01]  /*32f0*/  @!P0 IMAD.IADD R66, R66, 0x1, -R5 ;  /* 0x0000000142428824 */ /* 0x000fe200078e0a05 */
[----:B------:R-:W-:Y:S01]  /*3300*/  ISETP.GT.U32.AND P0, PT, R5, R76, PT ;  /* 0x0000004c0500720c */ /* 0x000fe20003f04070 */
[----:B------:R-:W-:-:S04]  /*3310*/  IMAD.HI.U32 R50, R50, R8, RZ ;  /* 0x0000000832327227 */ /* 0x000fc800078e00ff */
[--C-:B------:R-:W-:Y:S01]  /*3320*/  @!P3 IMAD.IADD R68, R68, 0x1, -R5.reuse ;  /* 0x000000014444b824 */ /* 0x100fe200078e0a05 */
[C---:B------:R-:W-:Y:S01]  /*3330*/  ISETP.GT.U32.AND P3, PT, R5.reuse, R78, PT ;  /* 0x0000004e0500720c */ /* 0x040fe20003f64070 */
[--C-:B------:R-:W-:Y:S01]  /*3340*/  @!P2 IMAD.IADD R70, R70, 0x1, -R5.reuse ;  /* 0x000000014646a824 */ /* 0x100fe200078e0a05 */
[C---:B------:R-:W-:Y:S01]  /*3350*/  ISETP.GT.U32.AND P2, PT, R5.reuse, R80, PT ;  /* 0x000000500500720c */ /* 0x040fe20003f44070 */
[----:B------:R-:W-:Y:S01]  /*3360*/  @!P4 IMAD.MOV R58, RZ, RZ, -R58 ;  /* 0x000000ffff3ac224 */ /* 0x000fe200078e0a3a */
[----:B------:R-:W-:Y:S01]  /*3370*/  ISETP.GT.U32.AND P4, PT, R5, R72, PT ;  /* 0x000000480500720c */ /* 0x000fe20003f84070 */
[----:B------:R-:W-:Y:S02]  /*3380*/  IMAD.MOV R50, RZ, RZ, -R50 ;  /* 0x000000ffff327224 */ /* 0x000fe400078e0a32 */
[--C-:B------:R-:W-:Y:S02]  /*3390*/  @!P1 IMAD.IADD R74, R74, 0x1, -R5.reuse ;  /* 0x000000014a4a9824 */ /* 0x100fe400078e0a05 */
[----:B------:R-:W-:Y:S01]  /*33a0*/  IMAD R8, R61, R50, R8 ;  /* 0x000000323d087224 */ /* 0x000fe200078e0208 */
[----:B------:R-:W-:Y:S01]  /*33b0*/  LOP3.LUT R50, R91, 0x7, RZ, 0xc0, !PT ;  /* 0x000000075b327812 */ /* 0x000fe200078ec0ff */
[--C-:B------:R-:W-:Y:S01]  /*33c0*/  @!P0 IMAD.IADD R76, R76, 0x1, -R5.reuse ;  /* 0x000000014c4c8824 */ /* 0x100fe200078e0a05 */
[----:B------:R-:W-:Y:S01]  /*33d0*/  ISETP.GE.AND P0, PT, R65, RZ, PT ;  /* 0x000000ff4100720c */ /* 0x000fe20003f06270 */
[--C-:B------:R-:W-:Y:S01]  /*33e0*/  @!P3 IMAD.IADD R78, R78, 0x1, -R5.reuse ;  /* 0x000000014e4eb824 */ /* 0x100fe200078e0a05 */
[----:B------:R-:W-:Y:S01]  /*33f0*/  ISETP.GT.U32.AND P1, PT, R61, R8, PT ;  /* 0x000000083d00720c */ /* 0x000fe20003f24070 */
[--C-:B------:R-:W-:Y:S01]  /*3400*/  @!P2 IMAD.IADD R80, R80, 0x1, -R5.reuse ;  /* 0x000000015050a824 */ /* 0x100fe200078e0a05 */
[----:B------:R-:W-:Y:S01]  /*3410*/  ISETP.GE.AND P3, PT, R67, RZ, PT ;  /* 0x000000ff4300720c */ /* 0x000fe20003f66270 */
[--C-:B------:R-:W-:Y:S01]  /*3420*/  @!P6 IMAD.IADD R82, R82, 0x1, -R5.reuse ;  /* 0x000000015252e824 */ /* 0x100fe200078e0a05 */
[----:B------:R-:W-:Y:S01]  /*3430*/  ISETP.GE.AND P2, PT, R69, RZ, PT ;  /* 0x000000ff4500720c */ /* 0x000fe20003f46270 */
[--C-:B------:R-:W-:Y:S01]  /*3440*/  @!P4 IMAD.IADD R72, R72, 0x1, -R5.reuse ;  /* 0x000000014848c824 */ /* 0x100fe200078e0a05 */
[----:B------:R-:W-:Y:S01]  /*3450*/  ISETP.GE.AND P6, PT, R71, RZ, PT ;  /* 0x000000ff4700720c */ /* 0x000fe20003fc6270 */
[----:B------:R-:W-:Y:S01]  /*3460*/  @!P5 IMAD.IADD R84, R84, 0x1, -R5 ;  /* 0x000000015454d824 */ /* 0x000fe200078e0a05 */
[----:B------:R-:W-:Y:S01]  /*3470*/  ISETP.GE.AND P4, PT, R63, RZ, PT ;  /* 0x000000ff3f00720c */ /* 0x000fe20003f86270 */
[----:B------:R-:W-:Y:S01]  /*3480*/  IMAD R86, R50, 0x90, RZ ;  /* 0x0000009032567824 */ /* 0x000fe200078e02ff */
[C---:B------:R-:W-:Y:S01]  /*3490*/  ISETP.GT.U32.AND P5, PT, R5.reuse, R82, PT ;  /* 0x000000520500720c */ /* 0x040fe20003fa4070 */
[----:B------:R-:W-:Y:S01]  /*34a0*/  @!P0 IMAD.MOV R62, RZ, RZ, -R62 ;  /* 0x000000ffff3e8224 */ /* 0x000fe200078e0a3e */
[----:B------:R-:W-:Y:S01]  /*34b0*/  ISETP.GT.U32.AND P0, PT, R5, R76, PT ;  /* 0x0000004c0500720c */ /* 0x000fe20003f04070 */
[----:B------:R-:W-:Y:S01]  /*34c0*/  @!P1 IMAD.IADD R8, R8, 0x1, -R61 ;  /* 0x0000000108089824 */ /* 0x000fe200078e0a3d */
[----:B------:R-:W-:Y:S01]  /*34d0*/  ISETP.GE.AND P1, PT, R55, RZ, PT ;  /* 0x000000ff3700720c */ /* 0x000fe20003f26270 */
[----:B------:R-:W-:Y:S01]  /*34e0*/  @!P3 IMAD.MOV R64, RZ, RZ, -R64 ;  /* 0x000000ffff40b224 */ /* 0x000fe200078e0a40 */
[C---:B------:R-:W-:Y:S01]  /*34f0*/  ISETP.GT.U32.AND P3, PT, R5.reuse, R78, PT ;  /* 0x0000004e0500720c */ /* 0x040fe20003f64070 */
[----:B------:R-:W-:Y:S01]  /*3500*/  @!P2 IMAD.MOV R66, RZ, RZ, -R66 ;  /* 0x000000ffff42a224 */ /* 0x000fe200078e0a42 */
[C---:B------:R-:W-:Y:S01]  /*3510*/  ISETP.GT.U32.AND P2, PT, R5.reuse, R80, PT ;  /* 0x000000500500720c */ /* 0x040fe20003f44070 */
[----:B------:R-:W-:Y:S01]  /*3520*/  @!P6 IMAD.MOV R68, RZ, RZ, -R68 ;  /* 0x000000ffff44e224 */ /* 0x000fe200078e0a44 */
[----:B------:R-:W-:Y:S01]  /*3530*/  ISETP.GT.U32.AND P6, PT, R5, R84, PT ;  /* 0x000000540500720c */ /* 0x000fe20003fc4070 */
[----:B------:R-:W-:Y:S01]  /*3540*/  @!P4 IMAD.MOV R70, RZ, RZ, -R70 ;  /* 0x000000ffff46c224 */ /* 0x000fe200078e0a46 */
[----:B------:R-:W-:Y:S01]  /*3550*/  ISETP.GT.U32.AND P4, PT, R61, R8, PT ;  /* 0x000000083d00720c */ /* 0x000fe20003f84070 */
[--C-:B------:R-:W-:Y:S01]  /*3560*/  @!P5 IMAD.IADD R82, R82, 0x1, -R5.reuse ;  /* 0x000000015252d824 */ /* 0x100fe200078e0a05 */
[----:B------:R-:W-:Y:S01]  /*3570*/  ISETP.GE.AND P5, PT, R79, RZ, PT ;  /* 0x000000ff4f00720c */ /* 0x000fe20003fa6270 */
[----:B------:R-:W-:Y:S01]  /*3580*/  @!P0 IMAD.IADD R76, R76, 0x1, -R5 ;  /* 0x000000014c4c8824 */ /* 0x000fe200078e0a05 */
[----:B------:R-:W-:Y:S01]  /*3590*/  ISETP.GE.AND P0, PT, R73, RZ, PT ;  /* 0x000000ff4900720c */ /* 0x000fe20003f06270 */
[----:B------:R-:W-:-:S02]  /*35a0*/  IMAD.SHL.U32 R55, R91, 0x2, RZ ;  /* 0x000000025b377824 */ /* 0x000fc400078e00ff */
[--C-:B------:R-:W-:Y:S01]  /*35b0*/  @!P3 IMAD.IADD R78, R78, 0x1, -R5.reuse ;  /* 0x000000014e4eb824 */ /* 0x100fe200078e0a05 */
[----:B------:R-:W-:Y:S01]  /*35c0*/  ISETP.GE.AND P3, PT, R75, RZ, PT ;  /* 0x000000ff4b00720c */ /* 0x000fe20003f66270 */
[--C-:B------:R-:W-:Y:S01]  /*35d0*/  @!P2 IMAD.IADD R80, R80, 0x1, -R5.reuse ;  /* 0x000000015050a824 */ /* 0x100fe200078e0a05 */
[----:B------:R-:W-:Y:S01]  /*35e0*/  ISETP.GE.AND P2, PT, R77, RZ, PT ;  /* 0x000000ff4d00720c */ /* 0x000fe20003f46270 */
[----:B------:R-:W-:Y:S01]  /*35f0*/  @!P6 IMAD.IADD R84, R84, 0x1, -R5 ;  /* 0x000000015454e824 */ /* 0x000fe200078e0a05 */
[----:B------:R-:W-:Y:S01]  /*3600*/  ISETP.GE.AND P6, PT, R81, RZ, PT ;  /* 0x000000ff5100720c */ /* 0x000fe20003fc6270 */
[----:B------:R-:W-:Y:S01]  /*3610*/  @!P4 IMAD.IADD R8, R8, 0x1, -R61 ;  /* 0x000000010808c824 */ /* 0x000fe200078e0a3d */
[----:B------:R-:W-:Y:S01]  /*3620*/  ISETP.GE.AND P4, PT, R117, RZ, PT ;  /* 0x000000ff7500720c */ /* 0x000fe20003f86270 */
[----:B------:R-:W-:Y:S01]  /*3630*/  IMAD R50, R50, 0x40, R51 ;  /* 0x0000004032327824 */ /* 0x000fe200078e0233 */
[----:B------:R-:W-:Y:S01]  /*3640*/  SHF.R.S32.HI R5, RZ, 0x1f, R0 ;  /* 0x0000001fff057819 */ /* 0x000fe20000011400 */
[----:B------:R-:W-:Y:S01]  /*3650*/  @!P0 IMAD.MOV R72, RZ, RZ, -R72 ;  /* 0x000000ffff488224 */ /* 0x000fe200078e0a48 */
[----:B------:R-:W-:Y:S01]  /*3660*/  ISETP.NE.AND P0, PT, RZ, c[0x0][0x17c], PT ;  /* 0x00005f00ff007a0c */ /* 0x000fe20003f05270 */
[----:B------:R-:W-:Y:S01]  /*3670*/  @!P5 IMAD.MOV R78, RZ, RZ, -R78 ;  /* 0x000000ffff4ed224 */ /* 0x000fe200078e0a4e */
[----:B------:R-:W-:Y:S01]  /*3680*/  LEA.HI R5, R5, R0, RZ, 0x6 ;  /* 0x0000000005057211 */ /* 0x000fe200078f30ff */
[----:B------:R-:W-:Y:S01]  /*3690*/  @!P3 IMAD.MOV R74, RZ, RZ, -R74 ;  /* 0x000000ffff4ab224 */ /* 0x000fe200078e0a4a */
[----:B------:R-:W-:Y:S01]  /*36a0*/  LOP3.LUT R0, RZ, c[0x0][0x17c], RZ, 0x33, !PT ;  /* 0x00005f00ff007a12 */ /* 0x000fe200078e33ff */
[----:B------:R-:W-:Y:S01]  /*36b0*/  @!P2 IMAD.MOV R76, RZ, RZ, -R76 ;  /* 0x000000ffff4ca224 */ /* 0x000fe200078e0a4c */
[--C-:B------:R-:W-:Y:S01]  /*36c0*/  LOP3.LUT R51, R86, 0x30, R55.reuse, 0x78, !PT ;  /* 0x0000003056337812 */ /* 0x100fe200078e7837 */
[----:B------:R-:W-:Y:S01]  /*36d0*/  @!P6 IMAD.MOV R80, RZ, RZ, -R80 ;  /* 0x000000ffff50e224 */ /* 0x000fe200078e0a50 */
[----:B------:R-:W-:Y:S01]  /*36e0*/  SEL R121, R0, R30, !P0 ;  /* 0x0000001e00797207 */ /* 0x000fe20004000000 */
[----:B------:R-:W-:Y:S01]  /*36f0*/  @!P1 IMAD.MOV R82, RZ, RZ, -R82 ;  /* 0x000000ffff529224 */ /* 0x000fe200078e0a52 */
[----:B------:R-:W-:Y:S01]  /*3700*/  LOP3.LUT R111, R50, 0x10, R55, 0x78, !PT ;  /* 0x00000010326f7812 */ /* 0x000fe200078e7837 */
[----:B------:R-:W-:Y:S01]  /*3710*/  @!P4 IMAD.MOV R84, RZ, RZ, -R84 ;  /* 0x000000ffff54c224 */ /* 0x000fe200078e0a54 */
[----:B------:R-:W-:Y:S01]  /*3720*/  LOP3.LUT R116, R51, R116, RZ, 0xfc, !PT ;  /* 0x0000007433747212 */ /* 0x000fe200078efcff */
[----:B------:R-:W-:Y:S01]  /*3730*/  IMAD R30, R118, c[0x0][0x188], RZ ;  /* 0x00006200761e7a24 */ /* 0x000fe200078e02ff */
[----:B------:R-:W-:Y:S01]  /*3740*/  SEL R2, R0, R2, !P0 ;  /* 0x0000000200027207 */ /* 0x000fe20004000000 */
[----:B------:R-:W-:Y:S01]  /*3750*/  IMAD R30, R232, c[0x0][0x188], RZ ;  /* 0x00006200e81e7a24 */ /* 0x000fe200078e02ff */
[C---:B------:R-:W-:Y:S01]  /*3760*/  SEL R4, R0.reuse, R4, !P0 ;  /* 0x0000000400047207 */ /* 0x040fe20004000000 */
        /* <DEDUP_REMOVED lines=11> */
[----:B------:R-:W-:Y:S01]  /*3820*/  SEL R11, R0, R11, !P0 ;  /* 0x0000000b000b7207 */ /* 0x000fe20004000000 */
[----:B------:R-:W-:Y:S01]  /*3830*/  IMAD R30, R90, c[0x0][0x188], RZ ;  /* 0x000062005a1e7a24 */ /* 0x000fe200078e02ff */
[C---:B------:R-:W-:Y:S01]  /*3840*/  SEL R12, R0.reuse, R12, !P0 ;  /* 0x0000000c000c7207 */ /* 0x040fe20004000000 */
[----:B------:R-:W-:Y:S01]  /*3850*/  IMAD R30, R87, c[0x0][0x188], RZ ;  /* 0x00006200571e7a24 */ /* 0x000fe200078e02ff */
[C---:B------:R-:W-:Y:S01]  /*3860*/  SEL R13, R0.reuse, R13, !P0 ;  /* 0x0000000d000d7207 */ /* 0x040fe20004000000 */
[----:B------:R-:W-:Y:S01]  /*3870*/  IMAD.MOV.U32 R30, RZ, RZ, R8 ;  /* 0x000000ffff1e7224 */ /* 0x000fe200078e0008 */
[----:B------:R-:W-:Y:S01]  /*3880*/  SEL R14, R0, R14, !P0 ;  /* 0x0000000e000e7207 */ /* 0x000fe20004000000 */
[----:B------:R-:W-:Y:S01]  /*3890*/  IMAD R100, R2, c[0x0][0x190], RZ ;  /* 0x0000640002647a24 */ /* 0x000fe200078e02ff */
[C---:B------:R-:W-:Y:S01]  /*38a0*/  SEL R15, R0.reuse, R15, !P0 ;  /* 0x0000000f000f7207 */ /* 0x040fe20004000000 */
[----:B------:R-:W-:Y:S01]  /*38b0*/  IMAD R9, R9, c[0x0][0x190], RZ ;  /* 0x0000640009097a24 */ /* 0x000fe200078e02ff */
[C---:B------:R-:W-:Y:S01]  /*38c0*/  SEL R16, R0.reuse, R16, !P0 ;  /* 0x0000001000107207 */ /* 0x040fe20004000000 */
[----:B------:R-:W-:Y:S01]  /*38d0*/  IMAD R11, R11, c[0x0][0x190], RZ ;  /* 0x000064000b0b7a24 */ /* 0x000fe200078e02ff */
[C---:B------:R-:W-:Y:S01]  /*38e0*/  SEL R17, R0.reuse, R17, !P0 ;  /* 0x0000001100117207 */ /* 0x040fe20004000000 */
[----:B------:R-:W-:Y:S01]  /*38f0*/  IMAD R13, R13, c[0x0][0x190], RZ ;  /* 0x000064000d0d7a24 */ /* 0x000fe200078e02ff */
[C---:B------:R-:W-:Y:S01]  /*3900*/  SEL R50, R0.reuse, R18, !P0 ;  /* 0x0000001200327207 */ /* 0x040fe20004000000 */
[----:B------:R-:W-:Y:S01]  /*3910*/  IMAD.SHL.U32 R18, R91, 0x20, RZ ;  /* 0x000000205b127824 */ /* 0x000fe200078e00ff */
        /* <DEDUP_REMOVED lines=28> */
[C---:B------:R-:W-:Y:S01]  /*3ae0*/  SEL R128, R0.reuse, R32, !P0 ;  /* 0x0000002000807207 */ /* 0x040fe20004000000 */
[----:B------:R0:W-:Y:S01]  /*3af0*/  STL [R1], R18 ;  /* 0x0000001201007387 */ /* 0x0001e20000100800 */
[----:B------:R-:W-:Y:S01]  /*3b00*/  SEL R130, R0, R35, !P0 ;  /* 0x0000002300827207 */ /* 0x000fe20004000000 */
        /* <DEDUP_REMOVED lines=65> */
[----:B------:R-:W-:Y:S01]  /*3f20*/  ISETP.GE.AND P1, PT, R226, RZ, PT ;  /* 0x000000ffe200720c */ /* 0x000fe20003f26270 */
[----:B------:R-:W-:Y:S01]  /*3f30*/  IMAD R0, R231, c[0x0][0x188], RZ ;  /* 0x00006200e7007a24 */ /* 0x000fe200078e02ff */
[----:B------:R-:W-:Y:S01]  /*3f40*/  ISETP.NE.AND P0, PT, RZ, c[0x0][0x178], PT ;  /* 0x00005e00ff007a0c */ /* 0x000fe20003f05270 */
[----:B------:R-:W-:Y:S01]  /*3f50*/  IMAD R0, R234, c[0x0][0x188], RZ ;  /* 0x00006200ea007a24 */ /* 0x000fe200078e02ff */
[----:B------:R-:W-:Y:S01]  /*3f60*/  LOP3.LUT R111, R111, 0x200, R18, 0xf8, !PT ;  /* 0x000002006f6f7812 */ /* 0x000fe200078ef812 */
[----:B------:R-:W-:Y:S01]  /*3f70*/  IMAD R0, R237, c[0x0][0x188], RZ ;  /* 0x00006200ed007a24 */ /* 0x000fe200078e02ff */
[----:B------:R-:W-:Y:S01]  /*3f80*/  LEA R109, P2, R38, c[0x0][0x168], 0x1 ;  /* 0x00005a00266d7a11 */ /* 0x000fe200078408ff */
[----:B------:R-:W-:Y:S01]  /*3f90*/  IMAD R0, R240, c[0x0][0x188], RZ ;  /* 0x00006200f0007a24 */ /* 0x000fe200078e02ff */
[----:B------:R-:W-:Y:S01]  /*3fa0*/  LEA R108, P3, R36, c[0x0][0x168], 0x1 ;  /* 0x00005a00246c7a11 */ /* 0x000fe200078608ff */
[----:B------:R-:W-:Y:S01]  /*3fb0*/  IMAD R0, R243, c[0x0][0x188], RZ ;  /* 0x00006200f3007a24 */ /* 0x000fe200078e02ff */
[----:B------:R-:W-:Y:S01]  /*3fc0*/  LEA R103, P4, R34, c[0x0][0x168], 0x1 ;  /* 0x00005a0022677a11 */ /* 0x000fe200078808ff */
[----:B------:R-:W-:Y:S01]  /*3fd0*/  IMAD R0, R246, c[0x0][0x188], RZ ;  /* 0x00006200f6007a24 */ /* 0x000fe200078e02ff */
[----:B------:R-:W-:Y:S01]  /*3fe0*/  LEA R102, P5, R9, c[0x0][0x168], 0x1 ;  /* 0x00005a0009667a11 */ /* 0x000fe200078a08ff */
[----:B------:R-:W-:Y:S01]  /*3ff0*/  IMAD R0, R249, c[0x0][0x188], RZ ;  /* 0x00006200f9007a24 */ /* 0x000fe200078e02ff */
[----:B------:R-:W-:Y:S01]  /*4000*/  @!P1 IADD3 R30, -R30, RZ, RZ ;  /* 0x000000ff1e1e9210 */ /* 0x000fe20007ffe1ff */
[----:B------:R-:W-:Y:S01]  /*4010*/  IMAD R0, R252, c[0x0][0x188], RZ ;  /* 0x00006200fc007a24 */ /* 0x000fe200078e02ff */
[----:B------:R-:W-:Y:S01]  /*4020*/  @!P0 LOP3.LUT R30, RZ, c[0x0][0x178], RZ, 0x33, !PT ;  /* 0x00005e00ff1e8a12 */ /* 0x000fe200078e33ff */
[----:B0-----:R-:W-:Y:S01]  /*4030*/  IMAD R18, R17, c[0x0][0x190], RZ ;  /* 0x0000640011127a24 */ /* 0x001fe200078e02ff */
[----:B------:R-:W-:Y:S01]  /*4040*/  LEA R206, P0, R100, c[0x0][0x168], 0x1 ;  /* 0x00005a0064ce7a11 */ /* 0x000fe200078008ff */
[----:B------:R-:W-:Y:S01]  /*4050*/  IMAD R0, R88, c[0x0][0x188], RZ ;  /* 0x0000620058007a24 */ /* 0x000fe200078e02ff */
[----:B------:R-:W-:Y:S01]  /*4060*/  LEA R110, P1, R40, c[0x0][0x168], 0x1 ;  /* 0x00005a00286e7a11 */ /* 0x000fe200078208ff */
[----:B------:R-:W-:Y:S01]  /*4070*/  IMAD R30, R30, c[0x0][0x184], RZ ;  /* 0x000061001e1e7a24 */ /* 0x000fe200078e02ff */
[----:B------:R-:W-:Y:S01]  /*4080*/  LEA.HI.X.SX32 R100, R100, c[0x0][0x16c], 0x1, P0 ;  /* 0x00005b0064647a11 */ /* 0x000fe200000f0eff */
[----:B------:R-:W-:Y:S01]  /*4090*/  IMAD R0, R83, c[0x0][0x188], RZ ;  /* 0x0000620053007a24 */ /* 0x000fe200078e02ff */
[----:B------:R-:W-:Y:S01]  /*40a0*/  LEA R41, P0, R11, c[0x0][0x168], 0x1 ;  /* 0x00005a000b297a11 */ /* 0x000fe200078008ff */
[----:B------:R-:W-:Y:S01]  /*40b0*/  IMAD R0, R29, c[0x0][0x190], RZ ;  /* 0x000064001d007a24 */ /* 0x000fe200078e02ff */
[----:B------:R-:W-:Y:S01]  /*40c0*/  LEA R42, P6, R30, c[0x0][0x160], 0x1 ;  /* 0x000058001e2a7a11 */ /* 0x000fe200078c08ff */
[----:B------:R-:W-:Y:S01]  /*40d0*/  IMAD R144, R144, c[0x0][0x190], RZ ;  /* 0x0000640090907a24 */ /* 0x000fe200078e02ff */
[----:B------:R-:W-:Y:S01]  /*40e0*/  SHF.R.S32.HI R114, RZ, 0x6, R5 ;  /* 0x00000006ff727819 */ /* 0x000fe20000011405 */
[----:B------:R-:W-:Y:S01]  /*40f0*/  IMAD R5, R24, c[0x0][0x190], RZ ;  /* 0x0000640018057a24 */ /* 0x000fe200078e02ff */
[----:B------:R-:W-:Y:S01]  /*4100*/  LEA.HI.X.SX32 R43, R30, c[0x0][0x164], 0x1, P6 ;  /* 0x000059001e2b7a11 */ /* 0x000fe200030f0eff */
[----:B------:R-:W-:Y:S01]  /*4110*/  IMAD R145, R145, c[0x0][0x190], RZ ;  /* 0x0000640091917a24 */ /* 0x000fe200078e02ff */
[----:B------:R-:W-:Y:S01]  /*4120*/  LEA R101, P6, R31, c[0x0][0x168], 0x1 ;  /* 0x00005a001f657a11 */ /* 0x000fe200078c08ff */
[----:B------:R-:W-:Y:S01]  /*4130*/  IMAD R146, R146, c[0x0][0x190], RZ ;  /* 0x0000640092927a24 */ /* 0x000fe200078e02ff */
[----:B------:R-:W-:Y:S01]  /*4140*/  LEA.HI.X.SX32 R40, R40, c[0x0][0x16c], 0x1, P1 ;  /* 0x00005b0028287a11 */ /* 0x000fe200008f0eff */
        /* <DEDUP_REMOVED lines=40> */
[----:B------:R-:W-:Y:S01]  /*43d0*/  IMAD.SHL.U32 R119, R57, 0x2, RZ ;  /* 0x0000000239777824 */ /* 0x000fe200078e00ff */
[----:B------:R-:W-:Y:S01]  /*43e0*/  LEA R27, P1, R14, c[0x0][0x168], 0x1 ;  /* 0x00005a000e1b7a11 */ /* 0x000fe200078208ff */
[----:B------:R-:W-:Y:S01]  /*43f0*/  CS2R R80, SRZ ;  /* 0x0000000000507805 */ /* 0x000fe2000001ff00 */
        /* <DEDUP_REMOVED lines=12> */
[----:B------:R-:W-:Y:S01]  /*44c0*/  LEA.HI.X.SX32 R14, R14, c[0x0][0x16c], 0x1, P1 ;  /* 0x00005b000e0e7a11 */ /* 0x000fe200008f0eff */
        /* <DEDUP_REMOVED lines=13> */
[----:B------:R-:W-:-:S02]  /*45a0*/  LEA R13, P1, R4, c[0x0][0x168], 0x1 ;  /* 0x00005a00040d7a11 */ /* 0x000fc400078208ff */
[----:B------:R-:W-:Y:S02]  /*45b0*/  LEA R11, P2, R3, c[0x0][0x168], 0x1 ;  /* 0x00005a00030b7a11 */ /* 0x000fe400078408ff */
[----:B------:R-:W-:Y:S02]  /*45c0*/  LEA R9, P3, R2, c[0x0][0x168], 0x1 ;  /* 0x00005a0002097a11 */ /* 0x000fe400078608ff */
[----:B------:R-:W-:Y:S02]  /*45d0*/  LEA R209, P4, R0, c[0x0][0x168], 0x1 ;  /* 0x00005a0000d17a11 */ /* 0x000fe400078808ff */
[----:B------:R-:W-:Y:S02]  /*45e0*/  LEA R122, P5, R121, c[0x0][0x168], 0x1 ;  /* 0x00005a00797a7a11 */ /* 0x000fe400078a08ff */
[----:B------:R-:W-:Y:S02]  /*45f0*/  LEA R124, P6, R123, c[0x0][0x168], 0x1 ;  /* 0x00005a007b7c7a11 */ /* 0x000fe400078c08ff */
[----:B------:R-:W-:-:S02]  /*4600*/  LEA R210, P0, R125, c[0x0][0x168], 0x1 ;  /* 0x00005a007dd27a11 */ /* 0x000fc400078008ff */
[----:B------:R-:W-:Y:S02]  /*4610*/  LEA.HI.X.SX32 R4, R4, c[0x0][0x16c], 0x1, P1 ;  /* 0x00005b0004047a11 */ /* 0x000fe400008f0eff */
[----:B------:R-:W-:Y:S02]  /*4620*/  LEA.HI.X.SX32 R3, R3, c[0x0][0x16c], 0x1, P2 ;  /* 0x00005b0003037a11 */ /* 0x000fe400010f0eff */
[----:B------:R-:W-:Y:S02]  /*4630*/  LEA.HI.X.SX32 R2, R2, c[0x0][0x16c], 0x1, P3 ;  /* 0x00005b0002027a11 */ /* 0x000fe400018f0eff */
[----:B------:R-:W-:Y:S02]  /*4640*/  LEA.HI.X.SX32 R0, R0, c[0x0][0x16c], 0x1, P4 ;  /* 0x00005b0000007a11 */ /* 0x000fe400020f0eff */
[----:B------:R-:W-:Y:S02]  /*4650*/  LEA.HI.X.SX32 R121, R121, c[0x0][0x16c], 0x1, P5 ;  /* 0x00005b0079797a11 */ /* 0x000fe400028f0eff */
[----:B------:R-:W-:-:S02]  /*4660*/  LEA.HI.X.SX32 R123, R123, c[0x0][0x16c], 0x1, P6 ;  /* 0x00005b007b7b7a11 */ /* 0x000fc400030f0eff */
[----:B------:R-:W-:Y:S02]  /*4670*/  LEA.HI.X.SX32 R125, R125, c[0x0][0x16c], 0x1, P0 ;  /* 0x00005b007d7d7a11 */ /* 0x000fe400000f0eff */
[----:B------:R-:W-:Y:S02]  /*4680*/  LEA R127, P1, R126, c[0x0][0x168], 0x1 ;  /* 0x00005a007e7f7a11 */ /* 0x000fe400078208ff */
[----:B------:R-:W-:Y:S02]  /*4690*/  LEA R129, P2, R128, c[0x0][0x168], 0x1 ;  /* 0x00005a0080817a11 */ /* 0x000fe400078408ff */
[----:B------:R-:W-:Y:S02]  /*46a0*/  LEA R211, P3, R130, c[0x0][0x168], 0x1 ;  /* 0x00005a0082d37a11 */ /* 0x000fe400078608ff */
[----:B------:R-:W-:Y:S02]  /*46b0*/  LEA R132, P4, R131, c[0x0][0x168], 0x1 ;  /* 0x00005a0083847a11 */ /* 0x000fe400078808ff */
[----:B------:R-:W-:-:S02]  /*46c0*/  LEA R134, P5, R133, c[0x0][0x168], 0x1 ;  /* 0x00005a0085867a11 */ /* 0x000fc400078a08ff */
[----:B------:R-:W-:Y:S02]  /*46d0*/  LEA R212, P6, R184, c[0x0][0x168], 0x1 ;  /* 0x00005a00b8d47a11 */ /* 0x000fe400078c08ff */
[----:B------:R-:W-:Y:S02]  /*46e0*/  LEA R136, P0, R135, c[0x0][0x168], 0x1 ;  /* 0x00005a0087887a11 */ /* 0x000fe400078008ff */
[----:B------:R-:W-:Y:S02]  /*46f0*/  LEA.HI.X.SX32 R126, R126, c[0x0][0x16c], 0x1, P1 ;  /* 0x00005b007e7e7a11 */ /* 0x000fe400008f0eff */
[----:B------:R-:W-:Y:S02]  /*4700*/  LEA.HI.X.SX32 R128, R128, c[0x0][0x16c], 0x1, P2 ;  /* 0x00005b0080807a11 */ /* 0x000fe400010f0eff */
[----:B------:R-:W-:Y:S02]  /*4710*/  LEA.HI.X.SX32 R130, R130, c[0x0][0x16c], 0x1, P3 ;  /* 0x00005b0082827a11 */ /* 0x000fe400018f0eff */
[----:B------:R-:W-:-:S02]  /*4720*/  LEA.HI.X.SX32 R131, R131, c[0x0][0x16c], 0x1, P4 ;  /* 0x00005b0083837a11 */ /* 0x000fc400020f0eff */
[----:B------:R-:W-:Y:S02]  /*4730*/  LEA.HI.X.SX32 R133, R133, c[0x0][0x16c], 0x1, P5 ;  /* 0x00005b0085857a11 */ /* 0x000fe400028f0eff */
[----:B------:R-:W-:Y:S02]  /*4740*/  LEA.HI.X.SX32 R184, R184, c[0x0][0x16c], 0x1, P6 ;  /* 0x00005b00b8b87a11 */ /* 0x000fe400030f0eff */
[----:B------:R-:W-:Y:S02]  /*4750*/  LEA.HI.X.SX32 R135, R135, c[0x0][0x16c], 0x1, P0 ;  /* 0x00005b0087877a11 */ /* 0x000fe400000f0eff */
[----:B------:R-:W-:Y:S02]  /*4760*/  LEA R138, P1, R137, c[0x0][0x168], 0x1 ;  /* 0x00005a00898a7a11 */ /* 0x000fe400078208ff */
[----:B------:R-:W-:Y:S02]  /*4770*/  LEA R213, P2, R189, c[0x0][0x168], 0x1 ;  /* 0x00005a00bdd57a11 */ /* 0x000fe400078408ff */
[----:B------:R-:W-:-:S02]  /*4780*/  LEA R140, P3, R139, c[0x0][0x168], 0x1 ;  /* 0x00005a008b8c7a11 */ /* 0x000fc400078608ff */
[----:B------:R-:W-:Y:S02]  /*4790*/  LEA R190, P4, R141, c[0x0][0x168], 0x1 ;  /* 0x00005a008dbe7a11 */ /* 0x000fe400078808ff */
[----:B------:R-:W-:Y:S02]  /*47a0*/  LEA R214, P5, R191, c[0x0][0x168], 0x1 ;  /* 0x00005a00bfd67a11 */ /* 0x000fe400078a08ff */
[----:B------:R-:W-:Y:S02]  /*47b0*/  LEA R143, P6, R142, c[0x0][0x168], 0x1 ;  /* 0x00005a008e8f7a11 */ /* 0x000fe400078c08ff */
[----:B------:R-:W-:Y:S02]  /*47c0*/  LEA R192, P0, R144, c[0x0][0x168], 0x1 ;  /* 0x00005a0090c07a11 */ /* 0x000fe400078008ff */
[----:B------:R-:W-:Y:S02]  /*47d0*/  LEA.HI.X.SX32 R137, R137, c[0x0][0x16c], 0x1, P1 ;  /* 0x00005b0089897a11 */ /* 0x000fe400008f0eff */
[----:B------:R-:W-:-:S02]  /*47e0*/  LEA.HI.X.SX32 R189, R189, c[0x0][0x16c], 0x1, P2 ;  /* 0x00005b00bdbd7a11 */ /* 0x000fc400010f0eff */
[----:B------:R-:W-:Y:S02]  /*47f0*/  LEA.HI.X.SX32 R139, R139, c[0x0][0x16c], 0x1, P3 ;  /* 0x00005b008b8b7a11 */ /* 0x000fe400018f0eff */
[----:B------:R-:W-:Y:S02]  /*4800*/  LEA.HI.X.SX32 R141, R141, c[0x0][0x16c], 0x1, P4 ;  /* 0x00005b008d8d7a11 */ /* 0x000fe400020f0eff */
[----:B------:R-:W-:Y:S02]  /*4810*/  LEA.HI.X.SX32 R191, R191, c[0x0][0x16c], 0x1, P5 ;  /* 0x00005b00bfbf7a11 */ /* 0x000fe400028f0eff */
[----:B------:R-:W-:Y:S02]  /*4820*/  LEA.HI.X.SX32 R142, R142, c[0x0][0x16c], 0x1, P6 ;  /* 0x00005b008e8e7a11 */ /* 0x000fe400030f0eff */
[----:B------:R-:W-:Y:S02]  /*4830*/  LEA.HI.X.SX32 R144, R144, c[0x0][0x16c], 0x1, P0 ;  /* 0x00005b0090907a11 */ /* 0x000fe400000f0eff */
        /* <DEDUP_REMOVED lines=21> */
[----:B------:R-:W-:Y:S02]  /*4990*/  SHF.R.S32.HI R113, RZ, 0x1f, R112 ;  /* 0x0000001fff717819 */ /* 0x000fe40000011470 */
[----:B------:R-:W-:Y:S02]  /*49a0*/  LEA.HI.X.SX32 R155, R155, c[0x0][0x16c], 0x1, P1 ;  /* 0x00005b009b9b7a11 */ /* 0x000fe400008f0eff */
[----:B------:R-:W-:Y:S02]  /*49b0*/  LEA.HI.X.SX32 R157, R157, c[0x0][0x16c], 0x1, P2 ;  /* 0x00005b009d9d7a11 */ /* 0x000fe400010f0eff */
[----:B------:R-:W-:-:S02]  /*49c0*/  LEA.HI.X.SX32 R197, R197, c[0x0][0x16c], 0x1, P3 ;  /* 0x00005b00c5c57a11 */ /* 0x000fc400018f0eff */
[----:B------:R-:W-:Y:S02]  /*49d0*/  LEA.HI.X.SX32 R158, R158, c[0x0][0x16c], 0x1, P4 ;  /* 0x00005b009e9e7a11 */ /* 0x000fe400020f0eff */
[----:B------:R-:W-:Y:S02]  /*49e0*/  LEA.HI.X.SX32 R160, R160, c[0x0][0x16c], 0x1, P5 ;  /* 0x00005b00a0a07a11 */ /* 0x000fe400028f0eff */
[----:B------:R-:W-:Y:S02]  /*49f0*/  LEA.HI.X.SX32 R199, R199, c[0x0][0x16c], 0x1, P6 ;  /* 0x00005b00c7c77a11 */ /* 0x000fe400030f0eff */
[----:B------:R-:W-:Y:S02]  /*4a00*/  LEA.HI.X.SX32 R161, R161, c[0x0][0x16c], 0x1, P0 ;  /* 0x00005b00a1a17a11 */ /* 0x000fe400000f0eff */
[----:B------:R-:W-:Y:S02]  /*4a10*/  LEA R200, P1, R162, c[0x0][0x168], 0x1 ;  /* 0x00005a00a2c87a11 */ /* 0x000fe400078208ff */
[----:B------:R-:W-:-:S02]  /*4a20*/  LEA R218, P2, R201, c[0x0][0x168], 0x1 ;  /* 0x00005a00c9da7a11 */ /* 0x000fc400078408ff */
[----:B------:R-:W-:Y:S02]  /*4a30*/  LEA R167, P3, R163, c[0x0][0x168], 0x1 ;  /* 0x00005a00a3a77a11 */ /* 0x000fe400078608ff */
[----:B------:R-:W-:Y:S02]  /*4a40*/  LEA R202, P4, R164, c[0x0][0x168], 0x1 ;  /* 0x00005a00a4ca7a11 */ /* 0x000fe400078808ff */
[----:B------:R-:W-:Y:S02]  /*4a50*/  LEA R203, P5, R165, c[0x0][0x168], 0x1 ;  /* 0x00005a00a5cb7a11 */ /* 0x000fe400078a08ff */
[----:B------:R-:W-:Y:S02]  /*4a60*/  LEA R204, P6, R168, c[0x0][0x168], 0x1 ;  /* 0x00005a00a8cc7a11 */ /* 0x000fe400078c08ff */
[----:B------:R-:W-:Y:S02]  /*4a70*/  LEA R205, P0, R183, c[0x0][0x168], 0x1 ;  /* 0x00005a00b7cd7a11 */ /* 0x000fe400078008ff */
[C---:B------:R-:W-:Y:S01]  /*4a80*/  SHF.L.U64.HI R113, R112.reuse, 0x1, R113 ;  /* 0x0000000170717819 */ /* 0x040fe20000010271 */
[----:B------:R-:W-:Y:S01]  /*4a90*/  IMAD.SHL.U32 R112, R112, 0x2, RZ ;  /* 0x0000000270707824 */ /* 0x000fe200078e00ff */
[----:B------:R-:W-:-:S02]  /*4aa0*/  LEA.HI.X.SX32 R162, R162, c[0x0][0x16c], 0x1, P1 ;  /* 0x00005b00a2a27a11 */ /* 0x000fc400008f0eff */
[----:B------:R-:W-:Y:S02]  /*4ab0*/  LEA.HI.X.SX32 R201, R201, c[0x0][0x16c], 0x1, P2 ;  /* 0x00005b00c9c97a11 */ /* 0x000fe400010f0eff */
[----:B------:R-:W-:Y:S02]  /*4ac0*/  LEA.HI.X.SX32 R163, R163, c[0x0][0x16c], 0x1, P3 ;  /* 0x00005b00a3a37a11 */ /* 0x000fe400018f0eff */
[----:B------:R-:W-:Y:S02]  /*4ad0*/  LEA.HI.X.SX32 R164, R164, c[0x0][0x16c], 0x1, P4 ;  /* 0x00005b00a4a47a11 */ /* 0x000fe400020f0eff */
[----:B------:R-:W-:Y:S02]  /*4ae0*/  LEA.HI.X.SX32 R165, R165, c[0x0][0x16c], 0x1, P5 ;  /* 0x00005b00a5a57a11 */ /* 0x000fe400028f0eff */
[----:B------:R-:W-:Y:S02]  /*4af0*/  LEA.HI.X.SX32 R168, R168, c[0x0][0x16c], 0x1, P6 ;  /* 0x00005b00a8a87a11 */ /* 0x000fe400030f0eff */
[----:B------:R-:W-:-:S02]  /*4b00*/  LEA.HI.X.SX32 R183, R183, c[0x0][0x16c], 0x1, P0 ;  /* 0x00005b00b7b77a11 */ /* 0x000fc400000f0eff */
[C---:B------:R-:W-:Y:S02]  /*4b10*/  LOP3.LUT R221, R119.reuse, 0x10, RZ, 0x3c, !PT ;  /* 0x0000001077dd7812 */ /* 0x040fe400078e3cff */
[C---:B------:R-:W-:Y:S02]  /*4b20*/  LOP3.LUT R220, R119.reuse, 0x20, RZ, 0x3c, !PT ;  /* 0x0000002077dc7812 */ /* 0x040fe400078e3cff */
[C---:B------:R-:W-:Y:S02]  /*4b30*/  LOP3.LUT R219, R119.reuse, 0x30, RZ, 0x3c, !PT ;  /* 0x0000003077db7812 */ /* 0x040fe400078e3cff */
[C---:B------:R-:W-:Y:S02]  /*4b40*/  LOP3.LUT R225, R119.reuse, 0x40, RZ, 0x3c, !PT ;  /* 0x0000004077e17812 */ /* 0x040fe400078e3cff */
[C---:B------:R-:W-:Y:S02]  /*4b50*/  LOP3.LUT R224, R119.reuse, 0x50, RZ, 0x3c, !PT ;  /* 0x0000005077e07812 */ /* 0x040fe400078e3cff */
[----:B------:R-:W-:-:S02]  /*4b60*/  LOP3.LUT R223, R119, 0x60, RZ, 0x3c, !PT ;  /* 0x0000006077df7812 */ /* 0x000fc400078e3cff */
[----:B------:R-:W-:Y:S02]  /*4b70*/  LOP3.LUT R222, R119, 0x70, RZ, 0x3c, !PT ;  /* 0x0000007077de7812 */ /* 0x000fe400078e3cff */
[----:B------:R-:W-:Y:S02]  /*4b80*/  LOP3.LUT R44, R116, 0x40, RZ, 0x3c, !PT ;  /* 0x00000040742c7812 */ /* 0x000fe400078e3cff */
[----:B------:R-:W-:Y:S02]  /*4b90*/  LOP3.LUT R120, R111, 0x20, RZ, 0x3c, !PT ;  /* 0x000000206f787812 */ /* 0x000fe400078e3cff */
.L_x_3:
[C---:B------:R-:W-:Y:S01]  /*4ba0*/  ISETP.GE.AND P0, PT, R118.reuse, UR4, PT ;  /* 0x0000000476007c0c */ /* 0x040fe2000bf06270 */
[C---:B------:R-:W-:Y:S01]  /*4bb0*/  IMAD R44, R118.reuse, c[0x0][0x188], RZ ;  /* 0x00006200762c7a24 */ /* 0x040fe200078e02ff */
[C---:B------:R-:W-:Y:S02]  /*4bc0*/  LOP3.LUT R47, R118.reuse, 0x8, RZ, 0xfc, !PT ;  /* 0x00000008762f7812 */ /* 0x040fe400078efcff */
[----:B------:R-:W-:Y:S01]  /*4bd0*/  LOP3.LUT R46, R118, 0x8, RZ, 0xfc, !PT ;  /* 0x00000008762e7812 */ /* 0x000fe200078efcff */
[----:B------:R-:W-:Y:S01]  /*4be0*/  IMAD.WIDE R44, R44, 0x2, R42 ;  /* 0x000000022c2c7825 */ /* 0x000fe200078e022a */
[----:B------:R-:W-:-:S02]  /*4bf0*/  ISETP.GE.AND P1, PT, R47, UR4, PT ;  /* 0x000000042f007c0c */ /* 0x000fc4000bf26270 */
[----:B------:R-:W-:Y:S01]  /*4c00*/  PRMT R106, RZ, 0x7610, R106 ;  /* 0x00007610ff6a7816 */ /* 0x000fe2000000006a */
[----:B------:R-:W-:Y:S01]  /*4c10*/  IMAD R46, R46, c[0x0][0x188], RZ ;  /* 0x000062002e2e7a24 */ /* 0x000fe200078e02ff */
[----:B------:R-:W-:-:S04]  /*4c20*/  PRMT R105, RZ, 0x7610, R105 ;  /* 0x00007610ff697816 */ /* 0x000fc80000000069 */
[----:B------:R0:W2:Y:S01]  /*4c30*/  @!P0 LDG.E.U16 R106, [R44.64] ;  /* 0x000000062c6a8981 */ /* 0x0000a2000c1e1500 */
[----:B------:R-:W-:Y:S02]  /*4c40*/  ISETP.GE.AND P0, PT, R251, UR4, PT ;  /* 0x00000004fb007c0c */ /* 0x000fe4000bf06270 */
[----:B------:R-:W-:Y:S01]  /*4c50*/  PRMT R104, RZ, 0x7610, R104 ;  /* 0x00007610ff687816 */ /* 0x000fe20000000068 */
[----:B0-----:R-:W-:-:S04]  /*4c60*/  IMAD.WIDE R44, R46, 0x2, R42 ;  /* 0x000000022e2c7825 */ /* 0x001fc800078e022a */
[----:B------:R-:W-:Y:S01]  /*4c70*/  IMAD R46, R251, c[0x0][0x188], RZ ;  /* 0x00006200fb2e7a24 */ /* 0x000fe200078e02ff */
[----:B------:R0:W3:Y:S01]  /*4c80*/  @!P1 LDG.E.U16 R105, [R44.64] ;  /* 0x000000062c699981 */ /* 0x0000e2000c1e1500 */
[----:B------:R-:W-:Y:S02]  /*4c90*/  ISETP.GE.AND P1, PT, R247, UR4, PT ;  /* 0x00000004f7007c0c */ /* 0x000fe4000bf26270 */
[----:B------:R-:W-:Y:S01]  /*4ca0*/  PRMT R95, RZ, 0x7610, R95 ;  /* 0x00007610ff5f7816 */ /* 0x000fe2000000005f */
[----:B0-----:R-:W-:-:S04]  /*4cb0*/  IMAD.WIDE R44, R46, 0x2, R42 ;  /* 0x000000022e2c7825 */ /* 0x001fc800078e022a */
[----:B------:R-:W-:Y:S01]  /*4cc0*/  IMAD R46, R247, c[0x0][0x188], RZ ;  /* 0x00006200f72e7a24 */ /* 0x000fe200078e02ff */
[----:B------:R0:W4:Y:S01]  /*4cd0*/  @!P0 LDG.E.U16 R104, [R44.64] ;  /* 0x000000062c688981 */ /* 0x000122000c1e1500 */
[----:B------:R-:W-:Y:S02]  /*4ce0*/  ISETP.GE.AND P0, PT, R243, UR4, PT ;  /* 0x00000004f3007c0c */ /* 0x000fe4000bf06270 */
[----:B------:R-:W-:Y:S01]  /*4cf0*/  PRMT R94, RZ, 0x7610, R94 ;  /* 0x00007610ff5e7816 */ /* 0x000fe2000000005e */
[----:B0-----:R-:W-:-:S04]  /*4d00*/  IMAD.WIDE R44, R46, 0x2, R42 ;  /* 0x000000022e2c7825 */ /* 0x001fc800078e022a */
[----:B------:R-:W-:Y:S01]  /*4d10*/  IMAD R46, R243, c[0x0][0x188], RZ ;  /* 0x00006200f32e7a24 */ /* 0x000fe200078e02ff */
[----:B------:R0:W5:Y:S01]  /*4d20*/  @!P1 LDG.E.U16 R95, [R44.64] ;  /* 0x000000062c5f9981 */ /* 0x000162000c1e1500 */
[----:B------:R-:W-:Y:S02]  /*4d30*/  ISETP.GE.AND P1, PT, R239, UR4, PT ;  /* 0x00000004ef007c0c */ /* 0x000fe4000bf26270 */
[----:B------:R-:W-:Y:S02]  /*4d40*/  LOP3.LUT R47, R118, 0x2, RZ, 0xfc, !PT ;  /* 0x00000002762f7812 */ /* 0x000fe400078efcff */
[----:B------:R-:W-:Y:S01]  /*4d50*/  PRMT R93, RZ, 0x7610, R93 ;  /* 0x00007610ff5d7816 */ /* 0x000fe2000000005d */
[----:B0-----:R-:W-:Y:S01]  /*4d60*/  IMAD.WIDE R44, R46, 0x2, R42 ;  /* 0x000000022e2c7825 */ /* 0x001fe200078e022a */
[----:B------:R-:W-:-:S03]  /*4d70*/  ISETP.GE.AND P2, PT, R235, UR4, PT ;  /* 0x00000004eb007c0c */ /* 0x000fc6000bf46270 */
[----:B------:R-:W-:Y:S01]  /*4d80*/  IMAD R46, R239, c[0x0][0x188], RZ ;  /* 0x00006200ef2e7a24 */ /* 0x000fe200078e02ff */
[----:B------:R0:W2:Y:S01]  /*4d90*/  @!P0 LDG.E.U16 R94, [R44.64] ;  /* 0x000000062c5e8981 */ /* 0x0000a2000c1e1500 */
[C---:B------:R-:W-:Y:S01]  /*4da0*/  ISETP.GE.AND P0, PT, R47.reuse, UR4, PT ;  /* 0x000000042f007c0c */ /* 0x040fe2000bf06270 */
[----:B------:R-:W-:Y:S01]  /*4db0*/  IMAD R47, R47, c[0x0][0x188], RZ ;  /* 0x000062002f2f7a24 */ /* 0x000fe200078e02ff */
[----:B------:R-:W-:Y:S01]  /*4dc0*/  PRMT R62, RZ, 0x7610, R62 ;  /* 0x00007610ff3e7816 */ /* 0x000fe2000000003e */
[----:B0-----:R-:W-:-:S04]  /*4dd0*/  IMAD.WIDE R44, R46, 0x2, R42 ;  /* 0x000000022e2c7825 */ /* 0x001fc800078e022a */
[----:B------:R-:W-:Y:S01]  /*4de0*/  IMAD R46, R235, c[0x0][0x188], RZ ;  /* 0x00006200eb2e7a24 */ /* 0x000fe200078e02ff */
[----:B------:R0:W2:Y:S01]  /*4df0*/  @!P1 LDG.E.U16 R93, [R44.64] ;  /* 0x000000062c5d9981 */ /* 0x0000a2000c1e1500 */
[C---:B------:R-:W-:Y:S02]  /*4e00*/  LOP3.LUT R48, R118.reuse, 0x6, RZ, 0xfc, !PT ;  /* 0x0000000676307812 */ /* 0x040fe400078efcff */
[----:B------:R-:W-:Y:S02]  /*4e10*/  LOP3.LUT R49, R118, 0x4, RZ, 0xfc, !PT ;  /* 0x0000000476317812 */ /* 0x000fe400078efcff */
[----:B------:R-:W-:Y:S02]  /*4e20*/  PRMT R60, RZ, 0x7610, R60 ;  /* 0x00007610ff3c7816 */ /* 0x000fe4000000003c */
[----:B------:R-:W-:Y:S01]  /*4e30*/  ISETP.GE.AND P1, PT, R49, UR4, PT ;  /* 0x0000000431007c0c */ /* 0x000fe2000bf26270 */
[----:B0-----:R-:W-:-:S04]  /*4e40*/  IMAD.WIDE R44, R47, 0x2, R42 ;  /* 0x000000022f2c7825 */ /* 0x001fc800078e022a */
[----:B------:R-:W-:Y:S01]  /*4e50*/  IMAD.WIDE R46, R46, 0x2, R42 ;  /* 0x000000022e2e7825 */ /* 0x000fe200078e022a */
[----:B------:R0:W2:Y:S04]  /*4e60*/  @!P0 LDG.E.U16 R60, [R44.64] ;  /* 0x000000062c3c8981 */ /* 0x0000a8000c1e1500 */
[----:B------:R1:W2:Y:S01]  /*4e70*/  @!P2 LDG.E.U16 R62, [R46.64] ;  /* 0x000000062e3ea981 */ /* 0x0002a2000c1e1500 */
[----:B------:R-:W-:Y:S02]  /*4e80*/  ISETP.GE.AND P2, PT, R48, UR4, PT ;  /* 0x0000000430007c0c */ /* 0x000fe4000bf46270 */
[C---:B------:R-:W-:Y:S02]  /*4e90*/  LOP3.LUT R48, R118.reuse, 0x4, RZ, 0xfc, !PT ;  /* 0x0000000476307812 */ /* 0x040fe400078efcff */
[----:B------:R-:W-:-:S02]  /*4ea0*/  LOP3.LUT R49, R118, 0xc, RZ, 0xfc, !PT ;  /* 0x0000000c76317812 */ /* 0x000fc400078efcff */
[----:B0-----:R-:W-:Y:S01]  /*4eb0*/  LOP3.LUT R44, R118, 0x6, RZ, 0xfc, !PT ;  /* 0x00000006762c7812 */ /* 0x001fe200078efcff */
[----:B------:R-:W-:Y:S01]  /*4ec0*/  IMAD R48, R48, c[0x0][0x188], RZ ;  /* 0x0000620030307a24 */ /* 0x000fe200078e02ff */
[----:B------:R-:W-:Y:S02]  /*4ed0*/  ISETP.GE.AND P0, PT, R49, UR4, PT ;  /* 0x0000000431007c0c */ /* 0x000fe4000bf06270 */
[----:B------:R-:W-:Y:S01]  /*4ee0*/  PRMT R52, RZ, 0x7610, R52 ;  /* 0x00007610ff347816 */ /* 0x000fe20000000034 */
[----:B------:R-:W-:Y:S01]  /*4ef0*/  IMAD.WIDE R48, R48, 0x2, R42 ;  /* 0x0000000230307825 */ /* 0x000fe200078e022a */
[----:B------:R-:W-:Y:S02]  /*4f00*/  LOP3.LUT R45, R118, 0xa, RZ, 0xfc, !PT ;  /* 0x0000000a762d7812 */ /* 0x000fe400078efcff */
[----:B------:R-:W-:Y:S01]  /*4f10*/  PRMT R50, RZ, 0x7610, R50 ;  /* 0x00007610ff327816 */ /* 0x000fe20000000032 */
[----:B------:R-:W-:Y:S01]  /*4f20*/  IMAD R44, R44, c[0x0][0x188], RZ ;  /* 0x000062002c2c7a24 */ /* 0x000fe200078e02ff */
[----:B------:R0:W2:Y:S01]  /*4f30*/  @!P1 LDG.E.U16 R52, [R48.64] ;  /* 0x0000000630349981 */ /* 0x0000a2000c1e1500 */
[----:B------:R-:W-:-:S02]  /*4f40*/  ISETP.GE.AND P4, PT, R231, UR4, PT ;  /* 0x00000004e7007c0c */ /* 0x000fc4000bf86270 */
[----:B-1----:R-:W-:Y:S01]  /*4f50*/  IMAD.WIDE R46, R44, 0x2, R42 ;  /* 0x000000022c2e7825 */ /* 0x002fe200078e022a */
[----:B------:R-:W-:Y:S02]  /*4f60*/  ISETP.GE.AND P3, PT, R45, UR4, PT ;  /* 0x000000042d007c0c */ /* 0x000fe4000bf66270 */
[----:B------:R-:W-:Y:S01]  /*4f70*/  PRMT R63, RZ, 0x7610, R63 ;  /* 0x00007610ff3f7816 */ /* 0x000fe2000000003f */
[----:B------:R-:W-:Y:S01]  /*4f80*/  IMAD R45, R231, c[0x0][0x188], RZ ;  /* 0x00006200e72d7a24 */ /* 0x000fe200078e02ff */
[----:B------:R1:W2:Y:S01]  /*4f90*/  @!P2 LDG.E.U16 R50, [R46.64] ;  /* 0x000000062e32a981 */ /* 0x0002a2000c1e1500 */
[----:B0-----:R-:W-:Y:S02]  /*4fa0*/  LOP3.LUT R49, R118, 0xa, RZ, 0xfc, !PT ;  /* 0x0000000a76317812 */ /* 0x001fe400078efcff */
[----:B------:R-:W-:Y:S01]  /*4fb0*/  IMAD.WIDE R44, R45, 0x2, R42 ;  /* 0x000000022d2c7825 */ /* 0x000fe200078e022a */
[----:B------:R-:W-:-:S03]  /*4fc0*/  PRMT R61, RZ, 0x7610, R61 ;  /* 0x00007610ff3d7816 */ /* 0x000fc6000000003d */
[----:B------:R-:W-:Y:S01]  /*4fd0*/  IMAD R49, R49, c[0x0][0x188], RZ ;  /* 0x0000620031317a24 */ /* 0x000fe200078e02ff */
[----:B------:R-:W-:Y:S01]  /*4fe0*/  ISETP.GE.AND P1, PT, R252, UR4, PT ;  /* 0x00000004fc007c0c */ /* 0x000fe2000bf26270 */
[----:B------:R0:W2:Y:S01]  /*4ff0*/  @!P4 LDG.E.U16 R63, [R44.64] ;  /* 0x000000062c3fc981 */ /* 0x0000a2000c1e1500 */
[----:B-1----:R-:W-:Y:S01]  /*5000*/  LOP3.LUT R47, R118, 0xc, RZ, 0xfc, !PT ;  /* 0x0000000c762f7812 */ /* 0x002fe200078efcff */
[----:B------:R-:W-:Y:S01]  /*5010*/  IMAD.WIDE R48, R49, 0x2, R42 ;  /* 0x0000000231307825 */ /* 0x000fe200078e022a */
[----:B------:R-:W-:-:S03]  /*5020*/  PRMT R53, RZ, 0x7610, R53 ;  /* 0x00007610ff357816 */ /* 0x000fc60000000035 */
[----:B------:R-:W-:Y:S01]  /*5030*/  IMAD R47, R47, c[0x0][0x188], RZ ;  /* 0x000062002f2f7a24 */ /* 0x000fe200078e02ff */
[----:B------:R1:W2:Y:S01]  /*5040*/  @!P3 LDG.E.U16 R61, [R48.64] ;  /* 0x00000006303db981 */ /* 0x0002a2000c1e1500 */
[----:B------:R-:W-:Y:S02]  /*5050*/  ISETP.GE.AND P3, PT, R249, UR4, PT ;  /* 0x00000004f9007c0c */ /* 0x000fe4000bf66270 */
[----:B0-----:R-:W-:Y:S01]  /*5060*/  IMAD.WIDE R44, R47, 0x2, R42 ;  /* 0x000000022f2c7825 */ /* 0x001fe200078e022a */
[----:B------:R-:W-:-:S03]  /*5070*/  PRMT R51, RZ, 0x7610, R51 ;  /* 0x00007610ff337816 */ /* 0x000fc60000000033 */
[----:B------:R-:W-:Y:S01]  /*5080*/  IMAD R46, R252, c[0x0][0x188], RZ ;  /* 0x00006200fc2e7a24 */ /* 0x000fe200078e02ff */
[----:B------:R0:W2:Y:S01]  /*5090*/  @!P0 LDG.E.U16 R53, [R44.64] ;  /* 0x000000062c358981 */ /* 0x0000a2000c1e1500 */
[----:B-1----:R-:W-:Y:S01]  /*50a0*/  IMAD R49, R249, c[0x0][0x188], RZ ;  /* 0x00006200f9317a24 */ /* 0x002fe200078e02ff */
[----:B------:R-:W-:Y:S02]  /*50b0*/  ISETP.GE.AND P0, PT, R248, UR4, PT ;  /* 0x00000004f8007c0c */ /* 0x000fe4000bf06270 */
[----:B------:R-:W-:Y:S01]  /*50c0*/  PRMT R54, RZ, 0x7610, R54 ;  /* 0x00007610ff367816 */ /* 0x000fe20000000036 */
[----:B------:R-:W-:-:S04]  /*50d0*/  IMAD.WIDE R48, R49, 0x2, R42 ;  /* 0x0000000231307825 */ /* 0x000fc800078e022a */
[----:B0-----:R-:W-:Y:S01]  /*50e0*/  IMAD.WIDE R44, R46, 0x2, R42 ;  /* 0x000000022e2c7825 */ /* 0x001fe200078e022a */
[----:B------:R0:W2:Y:S04]  /*50f0*/  @!P3 LDG.E.U16 R54, [R48.64] ;  /* 0x000000063036b981 */ /* 0x0000a8000c1e1500 */
[----:B------:R1:W2:Y:S01]  /*5100*/  @!P1 LDG.E.U16 R51, [R44.64] ;  /* 0x000000062c339981 */ /* 0x0002a2000c1e1500 */
[----:B------:R-:W-:Y:S02]  /*5110*/  ISETP.GE.AND P1, PT, R245, UR4, PT ;  /* 0x00000004f5007c0c */ /* 0x000fe4000bf26270 */
[----:B0-----:R-:W-:Y:S01]  /*5120*/  PRMT R48, RZ, 0x7610, R48 ;  /* 0x00007610ff307816 */ /* 0x001fe20000000030 */
[----:B-1----:R-:W-:-:S04]  /*5130*/  IMAD R45, R248, c[0x0][0x188], RZ ;  /* 0x00006200f82d7a24 */ /* 0x002fc800078e02ff */
[----:B------:R-:W-:Y:S01]  /*5140*/  IMAD.WIDE R44, R45, 0x2, R42 ;  /* 0x000000022d2c7825 */ /* 0x000fe200078e022a */
[----:B------:R-:W-:-:S04]  /*5150*/  ISETP.GE.AND P2, PT, R250, UR4, PT ;  /* 0x00000004fa007c0c */ /* 0x000fc8000bf46270 */
[----:B------:R0:W2:Y:S01]  /*5160*/  @!P0 LDG.E.U16 R48, [R44.64] ;  /* 0x000000062c308981 */ /* 0x0000a2000c1e1500 */
[----:B------:R-:W-:Y:S01]  /*5170*/  IMAD R47, R250, c[0x0][0x188], RZ ;  /* 0x00006200fa2f7a24 */ /* 0x000fe200078e02ff */
[----:B------:R-:W-:Y:S02]  /*5180*/  PRMT R55, RZ, 0x7610, R55 ;  /* 0x00007610ff377816 */ /* 0x000fe40000000037 */
[----:B------:R-:W-:Y:S01]  /*5190*/  PRMT R92, RZ, 0x7610, R92 ;  /* 0x00007610ff5c7816 */ /* 0x000fe2000000005c */
[----:B0-----:R-:W-:Y:S01]  /*51a0*/  IMAD R45, R245, c[0x0][0x188], RZ ;  /* 0x00006200f52d7a24 */ /* 0x001fe200078e02ff */
[----:B------:R-:W-:-:S03]  /*51b0*/  ISETP.GE.AND P0, PT, R242, UR4, PT ;  /* 0x00000004f2007c0c */ /* 0x000fc6000bf06270 */
[----:B------:R-:W-:Y:S01]  /*51c0*/  IMAD.WIDE R44, R45, 0x2, R42 ;  /* 0x000000022d2c7825 */ /* 0x000fe200078e022a */
[----:B------:R-:W-:-:S03]  /*51d0*/  ISETP.GE.AND P4, PT, R246, UR4, PT ;  /* 0x00000004f6007c0c */ /* 0x000fc6000bf86270 */
[----:B------:R-:W-:Y:S01]  /*51e0*/  IMAD.WIDE R46, R47, 0x2, R42 ;  /* 0x000000022f2e7825 */ /* 0x000fe200078e022a */
[----:B------:R0:W2:Y:S01]  /*51f0*/  @!P1 LDG.E.U16 R55, [R44.64] ;  /* 0x000000062c379981 */ /* 0x0000a2000c1e1500 */
[----:B------:R-:W-:-:S03]  /*5200*/  PRMT R185, RZ, 0x7610, R185 ;  /* 0x00007610ffb97816 */ /* 0x000fc600000000b9 */
[----:B------:R1:W2:Y:S01]  /*5210*/  @!P2 LDG.E.U16 R92, [R46.64] ;  /* 0x000000062e5ca981 */ /* 0x0002a2000c1e1500 */
[----:B0-----:R-:W-:Y:S01]  /*5220*/  IMAD R45, R242, c[0x0][0x188], RZ ;  /* 0x00006200f22d7a24 */ /* 0x001fe200078e02ff */
[----:B------:R-:W-:Y:S01]  /*5230*/  PRMT R182, RZ, 0x7610, R182 ;  /* 0x00007610ffb67816 */ /* 0x000fe200000000b6 */
[----:B-1----:R-:W-:Y:S02]  /*5240*/  IMAD R47, R246, c[0x0][0x188], RZ ;  /* 0x00006200f62f7a24 */ /* 0x002fe400078e02ff */
[----:B------:R-:W-:Y:S01]  /*5250*/  IMAD.WIDE R44, R45, 0x2, R42 ;  /* 0x000000022d2c7825 */ /* 0x000fe200078e022a */
[----:B------:R-:W-:-:S03]  /*5260*/  ISETP.GE.AND P1, PT, R241, UR4, PT ;  /* 0x00000004f1007c0c */ /* 0x000fc6000bf26270 */
[----:B------:R-:W-:Y:S01]  /*5270*/  IMAD.WIDE R46, R47, 0x2, R42 ;  /* 0x000000022f2e7825 */ /* 0x000fe200078e022a */
[----:B------:R-:W-:Y:S01]  /*5280*/  ISETP.GE.AND P2, PT, R244, UR4, PT ;  /* 0x00000004f4007c0c */ /* 0x000fe2000bf46270 */
        /* <DEDUP_REMOVED lines=9> */
[----:B------:R0:W2:Y:S04]  /*5320*/  @!P1 LDG.E.U16 R59, [R44.64] ;  /* 0x000000062c3b9981 */ /* 0x0000a8000c1e1500 */
[----:B------:R1:W2:Y:S01]  /*5330*/  @!P2 LDG.E.U16 R49, [R46.64] ;  /* 0x000000062e31a981 */ /* 0x0002a2000c1e1500 */
[----:B0-----:R-:W-:Y:S01]  /*5340*/  IMAD R45, R240, c[0x0][0x188], RZ ;  /* 0x00006200f02d7a24 */ /* 0x001fe200078e02ff */
[----:B------:R-:W-:Y:S02]  /*5350*/  ISETP.GE.AND P1, PT, R238, UR4, PT ;  /* 0x00000004ee007c0c */ /* 0x000fe4000bf26270 */
[----:B-1----:R-:W-:Y:S01]  /*5360*/  PRMT R46, RZ, 0x7610, R46 ;  /* 0x00007610ff2e7816 */ /* 0x002fe2000000002e */
[----:B------:R-:W-:Y:S01]  /*5370*/  IMAD.WIDE R44, R45, 0x2, R42 ;  /* 0x000000022d2c7825 */ /* 0x000fe200078e022a */
[----:B------:R-:W-:-:S04]  /*5380*/  PRMT R187, RZ, 0x7610, R187 ;  /* 0x00007610ffbb7816 */ /* 0x000fc800000000bb */
[----:B------:R0:W2:Y:S01]  /*5390*/  @!P0 LDG.E.U16 R46, [R44.64] ;  /* 0x000000062c2e8981 */ /* 0x0000a2000c1e1500 */
[----:B------:R-:W-:Y:S01]  /*53a0*/  ISETP.GE.AND P2, PT, R234, UR4, PT ;  /* 0x00000004ea007c0c */ /* 0x000fe2000bf46270 */
[----:B0-----:R-:W-:-:S04]  /*53b0*/  IMAD R45, R238, c[0x0][0x188], RZ ;  /* 0x00006200ee2d7a24 */ /* 0x001fc800078e02ff */
        /* <DEDUP_REMOVED lines=37> */
[----:B------:R0:W3:Y:S02]  /*5610*/  @!P1 LDG.E.U16 R181, [R44.64] ;  /* 0x000000062cb59981 */ /* 0x0000e4000c1e1500 */
[----:B0-----:R-:W-:-:S04]  /*5620*/  IMAD R45, R228, c[0x0][0x188], RZ ;  /* 0x00006200e42d7a24 */ /* 0x001fc800078e02ff */
[----:B------:R-:W-:-:S05]  /*5630*/  IMAD.WIDE R44, R45, 0x2, R42 ;  /* 0x000000022d2c7825 */ /* 0x000fca00078e022a */
[----:B------:R0:W4:Y:S04]  /*5640*/  @!P0 LDG.E.U16 R57, [R44.64] ;  /* 0x000000062c398981 */ /* 0x000128000c1e1500 */
[----:B------:R-:W-:Y:S06]  /*5650*/  BAR.SYNC.DEFER_BLOCKING 0x0 ;  /* 0x0000000000007b1d */ /* 0x000fec0000010000 */
[----:B0-----:R-:W0:Y:S01]  /*5660*/  S2R R45, SR_TID.X ;  /* 0x00000000002d7919 */ /* 0x001e220000002100 */
[----:B------:R-:W-:-:S02]  /*5670*/  IADD3 R44, P1, R206, R112, RZ ;  /* 0x00000070ce2c7210 */ /* 0x000fc40007f3e0ff */
[----:B------:R-:W-:Y:S02]  /*5680*/  PRMT R58, RZ, 0x7610, R58 ;  /* 0x00007610ff3a7816 */ /* 0x000fe4000000003a */
[----:B0-----:R-:W-:-:S04]  /*5690*/  LOP3.LUT R45, R45, 0x3f, RZ, 0xc0, !PT ;  /* 0x0000003f2d2d7812 */ /* 0x001fc800078ec0ff */
[----:B------:R-:W-:Y:S01]  /*56a0*/  ISETP.GE.AND P0, PT, R45, UR4, PT ;  /* 0x000000042d007c0c */ /* 0x000fe2000bf06270 */
[----:B------:R-:W-:Y:S01]  /*56b0*/  IMAD.X R45, R100, 0x1, R113, P1 ;  /* 0x00000001642d7824 */ /* 0x000fe200008e0671 */
[----:B------:R-:W-:-:S11]  /*56c0*/  PRMT R178, RZ, 0x7610, R178 ;  /* 0x00007610ffb27816 */ /* 0x000fd600000000b2 */
[----:B------:R0:W5:Y:S02]  /*56d0*/  @!P0 LDG.E.U16 R58, [R44.64] ;  /* 0x000000062c3a8981 */ /* 0x000164000c1e1500 */
[----:B0-----:R-:W-:-:S05]  /*56e0*/  IADD3 R44, P1, R205, R112, RZ ;  /* 0x00000070cd2c7210 */ /* 0x001fca0007f3e0ff */
[----:B------:R-:W-:-:S05]  /*56f0*/  IMAD.X R45, R183, 0x1, R113, P1 ;  /* 0x00000001b72d7824 */ /* 0x000fca00008e0671 */
[----:B------:R0:W5:Y:S01]  /*5700*/  @!P0 LDG.E.U16 R178, [R44.64] ;  /* 0x000000062cb28981 */ /* 0x000162000c1e1500 */
[----:B------:R-:W-:Y:S02]  /*5710*/  PRMT R177, RZ, 0x7610, R177 ;  /* 0x00007610ffb17816 */ /* 0x000fe400000000b1 */
        /* <DEDUP_REMOVED lines=37> */
[----:B------:R-:W-:Y:S01]  /*5970*/  IMAD.X R45, R194, 0x1, R113, P1 ;  /* 0x00000001c22d7824 */ /* 0x000fe200008e0671 */
[----:B--2---:R0:W-:Y:S04]  /*5980*/  STS.U16 [R119+0x2000], R106 ;  /* 0x0020006a77007388 */ /* 0x0041e80000000400 */
[----:B------:R1:W2:Y:S01]  /*5990*/  @!P0 LDG.E.U16 R107, [R44.64] ;  /* 0x000000062c6b8981 */ /* 0x0002a2000c1e1500 */
[----:B0-----:R-:W-:Y:S02]  /*59a0*/  PRMT R106, RZ, 0x7610, R106 ;  /* 0x00007610ff6a7816 */ /* 0x001fe4000000006a */
[----:B-1----:R-:W-:-:S05]  /*59b0*/  IADD3 R44, P1, R140, R112, RZ ;  /* 0x000000708c2c7210 */ /* 0x002fca0007f3e0ff */
[----:B------:R-:W-:Y:S01]  /*59c0*/  IMAD.X R45, R139, 0x1, R113, P1 ;  /* 0x000000018b2d7824 */ /* 0x000fe200008e0671 */
[----:B---3--:R0:W-:Y:S04]  /*59d0*/  STS.U16 [R119+0x2200], R105 ;  /* 0x0022006977007388 */ /* 0x0081e80000000400 */
[----:B------:R1:W3:Y:S01]  /*59e0*/  @!P0 LDG.E.U16 R106, [R44.64] ;  /* 0x000000062c6a8981 */ /* 0x0002e2000c1e1500 */
[----:B0-----:R-:W-:Y:S02]  /*59f0*/  PRMT R105, RZ, 0x7610, R105 ;  /* 0x00007610ff697816 */ /* 0x001fe40000000069 */
[----:B-1----:R-:W-:-:S05]  /*5a00*/  IADD3 R44, P1, R129, R112, RZ ;  /* 0x00000070812c7210 */ /* 0x002fca0007f3e0ff */
[----:B------:R-:W-:Y:S01]  /*5a10*/  IMAD.X R45, R128, 0x1, R113, P1 ;  /* 0x00000001802d7824 */ /* 0x000fe200008e0671 */
[----:B----4-:R0:W-:Y:S04]  /*5a20*/  STS.U16 [R119+0x2400], R104 ;  /* 0x0024006877007388 */ /* 0x0101e80000000400 */
[----:B------:R1:W4:Y:S01]  /*5a30*/  @!P0 LDG.E.U16 R105, [R44.64] ;  /* 0x000000062c698981 */ /* 0x000322000c1e1500 */
[----:B0-----:R-:W-:Y:S02]  /*5a40*/  PRMT R104, RZ, 0x7610, R104 ;  /* 0x00007610ff687816 */ /* 0x001fe40000000068 */
[----:B-1----:R-:W-:-:S05]  /*5a50*/  IADD3 R44, P1, R13, R112, RZ ;  /* 0x000000700d2c7210 */ /* 0x002fca0007f3e0ff */
[----:B------:R-:W-:Y:S01]  /*5a60*/  IMAD.X R45, R4, 0x1, R113, P1 ;  /* 0x00000001042d7824 */ /* 0x000fe200008e0671 */
[----:B-----5:R0:W-:Y:S04]  /*5a70*/  STS.U16 [R119+0x2600], R95 ;  /* 0x0026005f77007388 */ /* 0x0201e80000000400 */
[----:B------:R1:W5:Y:S01]  /*5a80*/  @!P0 LDG.E.U16 R104, [R44.64] ;  /* 0x000000062c688981 */ /* 0x000362000c1e1500 */
[----:B0-----:R-:W-:Y:S02]  /*5a90*/  PRMT R95, RZ, 0x7610, R95 ;  /* 0x00007610ff5f7816 */ /* 0x001fe4000000005f */
[----:B-1----:R-:W-:-:S05]  /*5aa0*/  IADD3 R44, P1, R208, R112, RZ ;  /* 0x00000070d02c7210 */ /* 0x002fca0007f3e0ff */
[----:B------:R-:W-:Y:S01]  /*5ab0*/  IMAD.X R45, R16, 0x1, R113, P1 ;  /* 0x00000001102d7824 */ /* 0x000fe200008e0671 */
[----:B------:R0:W-:Y:S04]  /*5ac0*/  STS.U16 [R119+0x2800], R94 ;  /* 0x0028005e77007388 */ /* 0x0001e80000000400 */
[----:B------:R1:W2:Y:S01]  /*5ad0*/  @!P0 LDG.E.U16 R95, [R44.64] ;  /* 0x000000062c5f8981 */ /* 0x0002a2000c1e1500 */
        /* <DEDUP_REMOVED lines=8> */
[----:B------:R-:W-:Y:S04]  /*5b60*/  STS.U16 [R119+0x2c00], R62 ;  /* 0x002c003e77007388 */ /* 0x000fe80000000400 */
[----:B------:R0:W2:Y:S04]  /*5b70*/  @!P0 LDG.E.U16 R93, [R44.64] ;  /* 0x000000062c5d8981 */ /* 0x0000a8000c1e1500 */
[----:B------:R-:W-:Y:S01]  /*5b80*/  STS.U16 [R119+0x2e00], R63 ;  /* 0x002e003f77007388 */ /* 0x000fe20000000400 */
[----:B0-----:R-:W-:-:S03]  /*5b90*/  IADD3 R44, P1, R159, R112, RZ ;  /* 0x000000709f2c7210 */ /* 0x001fc60007f3e0ff */
[----:B------:R0:W-:Y:S02]  /*5ba0*/  STS.U16 [R221+0x2480], R92 ;  /* 0x0024805cdd007388 */ /* 0x0001e40000000400 */
[----:B------:R-:W-:Y:S01]  /*5bb0*/  IMAD.X R45, R158, 0x1, R113, P1 ;  /* 0x000000019e2d7824 */ /* 0x000fe200008e0671 */
[----:B0-----:R-:W-:-:S06]  /*5bc0*/  PRMT R92, RZ, 0x7610, R92 ;  /* 0x00007610ff5c7816 */ /* 0x001fcc000000005c */
[----:B------:R0:W2:Y:S01]  /*5bd0*/  @!P0 LDG.E.U16 R92, [R44.64] ;  /* 0x000000062c5c8981 */ /* 0x0000a2000c1e1500 */
[----:B------:R-:W-:Y:S02]  /*5be0*/  PRMT R63, RZ, 0x7610, R63 ;  /* 0x00007610ff3f7816 */ /* 0x000fe4000000003f */
[----:B0-----:R-:W-:-:S05]  /*5bf0*/  IADD3 R44, P1, R149, R112, RZ ;  /* 0x00000070952c7210 */ /* 0x001fca0007f3e0ff */
[----:B------:R-:W-:-:S05]  /*5c00*/  IMAD.X R45, R148, 0x1, R113, P1 ;  /* 0x00000001942d7824 */ /* 0x000fca00008e0671 */
[----:B------:R0:W2:Y:S01]  /*5c10*/  @!P0 LDG.E.U16 R63, [R44.64] ;  /* 0x000000062c3f8981 */ /* 0x0000a2000c1e1500 */
[----:B------:R-:W-:Y:S02]  /*5c20*/  PRMT R62, RZ, 0x7610, R62 ;  /* 0x00007610ff3e7816 */ /* 0x000fe4000000003e */
[----:B0-----:R-:W-:-:S05]  /*5c30*/  IADD3 R44, P1, R213, R112, RZ ;  /* 0x00000070d52c7210 */ /* 0x001fca0007f3e0ff */
        /* <DEDUP_REMOVED lines=13> */
[----:B------:R-:W-:Y:S04]  /*5d10*/  STS.U16 [R221+0x2880], R185 ;  /* 0x002880b9dd007388 */ /* 0x000fe80000000400 */
[----:B------:R-:W-:Y:S01]  /*5d20*/  STS.U16 [R221+0x2a80], R187 ;  /* 0x002a80bbdd007388 */ /* 0x000fe20000000400 */
[----:B0-----:R-:W-:-:S03]  /*5d30*/  IADD3 R44, P1, R30, R112, RZ ;  /* 0x000000701e2c7210 */ /* 0x001fc60007f3e0ff */
[----:B------:R-:W-:Y:S04]  /*5d40*/  STS.U16 [R221+0x2c80], R186 ;  /* 0x002c80badd007388 */ /* 0x000fe80000000400 */
[----:B------:R-:W-:Y:S01]  /*5d50*/  STS.U16 [R221+0x2e80], R188 ;  /* 0x002e80bcdd007388 */ /* 0x000fe20000000400 */
[----:B------:R-:W-:-:S03]  /*5d60*/  IMAD.X R45, R18, 0x1, R113, P1 ;  /* 0x00000001122d7824 */ /* 0x000fc600008e0671 */
[----:B------:R0:W-:Y:S02]  /*5d70*/  STS.U16 [R220+0x2100], R52 ;  /* 0x00210034dc007388 */ /* 0x0001e40000000400 */
[----:B0-----:R-:W-:Y:S02]  /*5d80*/  PRMT R52, RZ, 0x7610, R52 ;  /* 0x00007610ff347816 */ /* 0x001fe40000000034 */
        /* <DEDUP_REMOVED lines=18> */
[----:B-1----:R-:W-:-:S04]  /*5eb0*/  IADD3 R44, P1, R147, R112, RZ ;  /* 0x00000070932c7210 */ /* 0x002fc80007f3e0ff */
[----:B------:R-:W-:Y:S01]  /*5ec0*/  IADD3.X R45, R146, R113, RZ, P1, !PT ;  /* 0x00000071922d7210 */ /* 0x000fe20000ffe4ff */
        /* <DEDUP_REMOVED lines=31> */
[----:B------:R1:W3:Y:S01]  /*60c0*/  @!P0 LDG.E.U16 R48, [R44.64] ;  /* 0x000000062c308981 */ /* 0x0002e2000c1e1500 */
[----:B0-----:R-:W-:Y:S02]  /*60d0*/  PRMT R49, RZ, 0x7610, R49 ;  /* 0x00007610ff317816 */ /* 0x001fe40000000031 */
[----:B-1----:R-:W-:-:S05]  /*60e0*/  IADD3 R44, P1, R196, R112, RZ ;  /* 0x00000070c42c7210 */ /* 0x002fca0007f3e0ff */
[----:B------:R-:W-:Y:S01]  /*60f0*/  IMAD.X R45, R157, 0x1, R113, P1 ;  /* 0x000000019d2d7824 */ /* 0x000fe200008e0671 */
[----:B------:R0:W-:Y:S04]  /*6100*/  STS.U16 [R219+0x2980], R46 ;  /* 0x0029802edb007388 */ /* 0x0001e80000000400 */
[----:B------:R1:W4:Y:S01]  /*6110*/  @!P0 LDG.E.U16 R49, [R44.64] ;  /* 0x000000062c318981 */ /* 0x000322000c1e1500 */
[----:B0-----:R-:W-:Y:S02]  /*6120*/  PRMT R46, RZ, 0x7610, R46 ;  /* 0x00007610ff2e7816 */ /* 0x001fe4000000002e */
[----:B-1----:R-:W-:-:S05]  /*6130*/  IADD3 R44, P1, R193, R112, RZ ;  /* 0x00000070c12c7210 */ /* 0x002fca0007f3e0ff */
[----:B------:R-:W-:Y:S01]  /*6140*/  IMAD.X R45, R145, 0x1, R113, P1 ;  /* 0x00000001912d7824 */ /* 0x000fe200008e0671 */
[----:B------:R0:W-:Y:S04]  /*6150*/  STS.U16 [R219+0x2b80], R47 ;  /* 0x002b802fdb007388 */ /* 0x0001e80000000400 */
[----:B------:R1:W5:Y:S01]  /*6160*/  @!P0 LDG.E.U16 R46, [R44.64] ;  /* 0x000000062c2e8981 */ /* 0x000362000c1e1500 */
        /* <DEDUP_REMOVED lines=13> */
[----:B------:R0:W-:Y:S04]  /*6240*/  STS.U16 [R119], R178 ;  /* 0x000000b277007388 */ /* 0x0001e80000000400 */
        /* <DEDUP_REMOVED lines=92> */
[----:B-1----:R-:W-:-:S04]  /*6810*/  IADD3 R44, P1, R166, R112, RZ ;  /* 0x00000070a62c7210 */ /* 0x002fc80007f3e0ff */
[----:B------:R-:W-:Y:S01]  /*6820*/  IADD3.X R45, R161, R113, RZ, P1, !PT ;  /* 0x00000071a12d7210 */ /* 0x000fe20000ffe4ff */
        /* <DEDUP_REMOVED lines=29> */
[----:B------:R-:W-:-:S05]  /*6a00*/  IMAD.X R45, R28, 0x1, R113, P1 ;  /* 0x000000011c2d7824 */ /* 0x000fca00008e0671 */
[----:B------:R-:W5:Y:S04]  /*6a10*/  @!P0 LDG.E.U16 R54, [R44.64] ;  /* 0x000000062c368981 */ /* 0x000f68000c1e1500 */
[----:B------:R-:W-:Y:S04]  /*6a20*/  STS.U16 [R219+0x580], R55 ;  /* 0x00058037db007388 */ /* 0x000fe80000000400 */
        /* <DEDUP_REMOVED lines=21> */
[----:B--2---:R-:W-:Y:S04]  /*6b80*/  STS.U16 [R224+0x1e80], R169 ;  /* 0x001e80a9e0007388 */ /* 0x004fe80000000400 */
[----:B---3--:R-:W-:Y:S04]  /*6b90*/  STS.U16 [R223+0x300], R107 ;  /* 0x0003006bdf007388 */ /* 0x008fe80000000400 */
[----:B----4-:R-:W-:Y:S04]  /*6ba0*/  STS.U16 [R223+0x700], R106 ;  /* 0x0007006adf007388 */ /* 0x010fe80000000400 */
[----:B-----5:R-:W-:Y:S04]  /*6bb0*/  STS.U16 [R223+0xb00], R105 ;  /* 0x000b0069df007388 */ /* 0x020fe80000000400 */
        /* <DEDUP_REMOVED lines=13> */
[----:B------:R-:W-:Y:S06]  /*6c90*/  BAR.SYNC.DEFER_BLOCKING 0x0 ;  /* 0x0000000000007b1d */ /* 0x000fec0000010000 */
[----:B------:R-:W-:Y:S04]  /*6ca0*/  LDSM.16.M88.4 R44, [R116] ;  /* 0x00000000742c783b */ /* 0x000fe80000000200 */
[----:B------:R-:W-:Y:S04]  /*6cb0*/  LDSM.16.M88.4 R48, [R116+0x800] ;  /* 0x000800007430783b */ /* 0x000fe80000000200 */
[----:B------:R-:W-:Y:S04]  /*6cc0*/  LDSM.16.M88.4 R52, [R116+0x1000] ;  /* 0x001000007434783b */ /* 0x000fe80000000200 */
[----:B------:R-:W0:Y:S04]  /*6cd0*/  LDSM.16.MT88.4 R92, [R120+0x2000] ;  /* 0x00200000785c783b */ /* 0x000e280000004200 */
[----:B------:R-:W1:Y:S04]  /*6ce0*/  LDSM.16.M88.4 R56, [R116+0x1800] ;  /* 0x001800007438783b */ /* 0x000e680000000200 */
[----:B------:R-:W2:Y:S04]  /*6cf0*/  LDSM.16.MT88.4 R104, [R111+0x2000] ;  /* 0x002000006f68783b */ /* 0x000ea80000004200 */
[----:B------:R-:W3:Y:S01]  /*6d00*/  LDSM.16.MT88.4 R60, [R111+0x2400] ;  /* 0x002400006f3c783b */ /* 0x000ee20000004200 */
[C---:B0-----:R-:W-:Y:S08]  /*6d10*/  HMMA.16816.F32 R76, R92.reuse, R44, R76 ;  /* 0x0000002c5c4c723c */ /* 0x041ff0000000184c */
[C---:B------:R-:W-:Y:S08]  /*6d20*/  HMMA.16816.F32 R84, R92.reuse, R48, R84 ;  /* 0x000000305c54723c */ /* 0x040ff00000001854 */
[C---:B------:R-:W-:Y:S08]  /*6d30*/  HMMA.16816.F32 R96, R92.reuse, R52, R96 ;  /* 0x000000345c60723c */ /* 0x040ff00000001860 */
[----:B-1----:R-:W-:Y:S01]  /*6d40*/  HMMA.16816.F32 R92, R92, R56, R88 ;  /* 0x000000385c5c723c */ /* 0x002fe20000001858 */
[----:B------:R-:W0:Y:S07]  /*6d50*/  LDSM.16.MT88.4 R88, [R120+0x2400] ;  /* 0x002400007858783b */ /* 0x000e2e0000004200 */
[C---:B--2---:R-:W-:Y:S07]  /*6d60*/  HMMA.16816.F32 R64, R104.reuse, R48, R64 ;  /* 0x000000306840723c */ /* 0x044fee0000001840 */
[----:B------:R-:W-:Y:S01]  /*6d70*/  IMAD.MOV.U32 R48, RZ, RZ, R109 ;  /* 0x000000ffff307224 */ /* 0x000fe200078e006d */
[----:B------:R-:W-:Y:S01]  /*6d80*/  HMMA.16816.F32 R80, R104, R44, R80 ;  /* 0x0000002c6850723c */ /* 0x000fe20000001850 */
[----:B------:R-:W-:-:S06]  /*6d90*/  IMAD.MOV.U32 R49, RZ, RZ, R38 ;  /* 0x000000ffff317224 */ /* 0x000fcc00078e0026 */
[----:B------:R-:W-:Y:S01]  /*6da0*/  IMAD.MOV.U32 R44, RZ, RZ, R206 ;  /* 0x000000ffff2c7224 */ /* 0x000fe200078e00ce */
[----:B------:R-:W-:Y:S01]  /*6db0*/  HMMA.16816.F32 R72, R104, R56, R72 ;  /* 0x000000386848723c */ /* 0x000fe20000001848 */
[----:B------:R-:W-:Y:S02]  /*6dc0*/  IMAD.MOV.U32 R45, RZ, RZ, R100 ;  /* 0x000000ffff2d7224 */ /* 0x000fe400078e0064 */
[----:B------:R-:W-:-:S04]  /*6dd0*/  IMAD.WIDE R48, R115, 0x2, R48 ;  /* 0x0000000273307825 */ /* 0x000fc800078e0230 */
[----:B------:R-:W-:-:S04]  /*6de0*/  IMAD.WIDE R44, R115, 0x2, R44 ;  /* 0x00000002732c7825 */ /* 0x000fc800078e022c */
[----:B------:R-:W-:Y:S02]  /*6df0*/  IMAD.MOV.U32 R56, RZ, RZ, R208 ;  /* 0x000000ffff387224 */ /* 0x000fe400078e00d0 */
[----:B------:R-:W-:Y:S02]  /*6e00*/  IMAD.MOV.U32 R57, RZ, RZ, R16 ;  /* 0x000000ffff397224 */ /* 0x000fe400078e0010 */
[----:B------:R-:W-:Y:S02]  /*6e10*/  IMAD.MOV.U32 R109, RZ, RZ, R48 ;  /* 0x000000ffff6d7224 */ /* 0x000fe400078e0030 */
[----:B------:R-:W-:Y:S02]  /*6e20*/  IMAD.MOV.U32 R38, RZ, RZ, R49 ;  /* 0x000000ffff267224 */ /* 0x000fe400078e0031 */
[----:B------:R-:W-:Y:S02]  /*6e30*/  IMAD.MOV.U32 R206, RZ, RZ, R44 ;  /* 0x000000ffffce7224 */ /* 0x000fe400078e002c */
[----:B------:R-:W-:-:S02]  /*6e40*/  IMAD.MOV.U32 R100, RZ, RZ, R45 ;  /* 0x000000ffff647224 */ /* 0x000fc400078e002d */
[----:B------:R-:W-:Y:S02]  /*6e50*/  IMAD.MOV.U32 R48, RZ, RZ, R103 ;  /* 0x000000ffff307224 */ /* 0x000fe400078e0067 */
[----:B------:R-:W-:Y:S02]  /*6e60*/  IMAD.MOV.U32 R49, RZ, RZ, R34 ;  /* 0x000000ffff317224 */ /* 0x000fe400078e0022 */
[----:B------:R-:W-:Y:S02]  /*6e70*/  IMAD.MOV.U32 R44, RZ, RZ, R110 ;  /* 0x000000ffff2c7224 */ /* 0x000fe400078e006e */
[----:B------:R-:W-:Y:S02]  /*6e80*/  IMAD.MOV.U32 R45, RZ, RZ, R40 ;  /* 0x000000ffff2d7224 */ /* 0x000fe400078e0028 */
[----:B------:R-:W-:-:S04]  /*6e90*/  IMAD.WIDE R56, R115, 0x2, R56 ;  /* 0x0000000273387825 */ /* 0x000fc800078e0238 */
[C---:B------:R-:W-:Y:S01]  /*6ea0*/  IMAD.WIDE R48, R115.reuse, 0x2, R48 ;  /* 0x0000000273307825 */ /* 0x040fe200078e0230 */
[----:B------:R-:W-:Y:S03]  /*6eb0*/  HMMA.16816.F32 R68, R104, R52, R68 ;  /* 0x000000346844723c */ /* 0x000fe60000001844 */
[----:B------:R-:W-:-:S04]  /*6ec0*/  IMAD.WIDE R44, R115, 0x2, R44 ;  /* 0x00000002732c7825 */ /* 0x000fc800078e022c */
[----:B------:R-:W-:Y:S02]  /*6ed0*/  IMAD.MOV.U32 R208, RZ, RZ, R56 ;  /* 0x000000ffffd07224 */ /* 0x000fe400078e0038 */
[----:B------:R-:W-:Y:S02]  /*6ee0*/  IMAD.MOV.U32 R16, RZ, RZ, R57 ;  /* 0x000000ffff107224 */ /* 0x000fe400078e0039 */
[----:B------:R-:W-:Y:S02]  /*6ef0*/  IMAD.MOV.U32 R56, RZ, RZ, R27 ;  /* 0x000000ffff387224 */ /* 0x000fe400078e001b */
[----:B------:R-:W-:Y:S02]  /*6f00*/  IMAD.MOV.U32 R57, RZ, RZ, R14 ;  /* 0x000000ffff397224 */ /* 0x000fe400078e000e */
[----:B------:R-:W-:Y:S01]  /*6f10*/  IMAD.MOV.U32 R34, RZ, RZ, R49 ;  /* 0x000000ffff227224 */ /* 0x000fe200078e0031 */
[----:B------:R-:W-:Y:S01]  /*6f20*/  MOV R49, R31 ;  /* 0x0000001f00317202 */ /* 0x000fe20000000f00 */
[----:B------:R-:W-:-:S02]  /*6f30*/  IMAD.MOV.U32 R110, RZ, RZ, R44 ;  /* 0x000000ffff6e7224 */ /* 0x000fc400078e002c */
[----:B------:R-:W-:Y:S02]  /*6f40*/  IMAD.MOV.U32 R40, RZ, RZ, R45 ;  /* 0x000000ffff287224 */ /* 0x000fe400078e002d */
[----:B------:R-:W-:Y:S02]  /*6f50*/  IMAD.MOV.U32 R103, RZ, RZ, R48 ;  /* 0x000000ffff677224 */ /* 0x000fe400078e0030 */
[----:B------:R-:W-:Y:S02]  /*6f60*/  IMAD.MOV.U32 R52, RZ, RZ, R41 ;  /* 0x000000ffff347224 */ /* 0x000fe400078e0029 */
[----:B------:R-:W-:Y:S02]  /*6f70*/  IMAD.MOV.U32 R53, RZ, RZ, R29 ;  /* 0x000000ffff357224 */ /* 0x000fe400078e001d */
[----:B------:R-:W-:Y:S02]  /*6f80*/  IMAD.MOV.U32 R44, RZ, RZ, R108 ;  /* 0x000000ffff2c7224 */ /* 0x000fe400078e006c */
[----:B------:R-:W-:-:S02]  /*6f90*/  IMAD.MOV.U32 R45, RZ, RZ, R36 ;  /* 0x000000ffff2d7224 */ /* 0x000fc400078e0024 */
[----:B------:R-:W-:Y:S02]  /*6fa0*/  IMAD.MOV.U32 R48, RZ, RZ, R101 ;  /* 0x000000ffff307224 */ /* 0x000fe400078e0065 */
[C---:B------:R-:W-:Y:S01]  /*6fb0*/  IMAD.WIDE R56, R115.reuse, 0x2, R56 ;  /* 0x0000000273387825 */ /* 0x040fe200078e0238 */
[----:B---3--:R-:W-:Y:S03]  /*6fc0*/  HMMA.16816.F32 R72, R60, R58, R72 ;  /* 0x0000003a3c48723c */ /* 0x008fe60000001848 */
[----:B------:R-:W-:-:S04]  /*6fd0*/  IMAD.WIDE R52, R115, 0x2, R52 ;  /* 0x0000000273347825 */ /* 0x000fc800078e0234 */
[C---:B------:R-:W-:Y:S01]  /*6fe0*/  IMAD.WIDE R44, R115.reuse, 0x2, R44 ;  /* 0x00000002732c7825 */ /* 0x040fe200078e022c */
[----:B0-----:R-:W-:Y:S03]  /*6ff0*/  HMMA.16816.F32 R92, R88, R58, R92 ;  /* 0x0000003a585c723c */ /* 0x001fe6000000185c */
        /* <DEDUP_REMOVED lines=19> */
[----:B------:R-:W-:-:S04]  /*7130*/  IMAD.WIDE R56, R115, 0x2, R56 ;  /* 0x0000000273387825 */ /* 0x000fc800078e0238 */
[----:B------:R-:W-:-:S04]  /*7140*/  IMAD.WIDE R58, R115, 0x2, R58 ;  /* 0x00000002733a7825 */ /* 0x000fc800078e023a */
[----:B------:R-:W-:-:S04]  /*7150*/  IMAD.WIDE R52, R115, 0x2, R52 ;  /* 0x0000000273347825 */ /* 0x000fc800078e0234 */
        /* <DEDUP_REMOVED lines=22> */
[----:B------:R-:W-:-:S04]  /*72c0*/  IMAD.WIDE R56, R115, 0x2, R56 ;  /* 0x0000000273387825 */ /* 0x000fc800078e0238 */
[----:B------:R-:W-:Y:S01]  /*72d0*/  IMAD.WIDE R58, R115, 0x2, R58 ;  /* 0x00000002733a7825 */ /* 0x000fe200078e023a */
[----:B------:R-:W-:-:S03]  /*72e0*/  LOP3.LUT R182, R116, 0x40, RZ, 0x3c, !PT ;  /* 0x0000004074b67812 */ /* 0x000fc600078e3cff */
[----:B------:R-:W-:-:S04]  /*72f0*/  IMAD.WIDE R52, R115, 0x2, R52 ;  /* 0x0000000273347825 */ /* 0x000fc800078e0234 */
[----:B------:R-:W-:-:S04]  /*7300*/  IMAD.WIDE R44, R115, 0x2, R44 ;  /* 0x00000002732c7825 */ /* 0x000fc800078e022c */
[----:B------:R-:W-:-:S04]  /*7310*/  IMAD.WIDE R48, R115, 0x2, R48 ;  /* 0x0000000273307825 */ /* 0x000fc800078e0230 */
[----:B------:R-:W-:Y:S01]  /*7320*/  IMAD.MOV.U32 R7, RZ, RZ, R57 ;  /* 0x000000ffff077224 */ /* 0x000fe200078e0039 */
[----:B------:R-:W-:Y:S01]  /*7330*/  MOV R57, R5 ;  /* 0x0000000500397202 */ /* 0x000fe20000000f00 */
[----:B------:R-:W-:Y:S02]  /*7340*/  IMAD.MOV.U32 R21, RZ, RZ, R58 ;  /* 0x000000ffff157224 */ /* 0x000fe400078e003a */
[----:B------:R-:W-:Y:S02]  /*7350*/  IMAD.MOV.U32 R8, RZ, RZ, R59 ;  /* 0x000000ffff087224 */ /* 0x000fe400078e003b */
[----:B------:R-:W-:Y:S02]  /*7360*/  IMAD.MOV.U32 R19, RZ, RZ, R56 ;  /* 0x000000ffff137224 */ /* 0x000fe400078e0038 */
[----:B------:R-:W-:Y:S02]  /*7370*/  IMAD.MOV.U32 R58, RZ, RZ, R17 ;  /* 0x000000ffff3a7224 */ /* 0x000fe400078e0011 */
[----:B------:R-:W-:-:S02]  /*7380*/  IMAD.MOV.U32 R59, RZ, RZ, R6 ;  /* 0x000000ffff3b7224 */ /* 0x000fc400078e0006 */
[----:B------:R-:W-:Y:S01]  /*7390*/  IMAD.MOV.U32 R56, RZ, RZ, R15 ;  /* 0x000000ffff387224 */ /* 0x000fe200078e000f */
[C---:B------:R-:W-:Y:S01]  /*73a0*/  HMMA.16816.F32 R80, R60.reuse, R46, R80 ;  /* 0x0000002e3c50723c */ /* 0x040fe20000001850 */
[----:B------:R-:W-:Y:S01]  /*73b0*/  IMAD.MOV.U32 R39, RZ, RZ, R44 ;  /* 0x000000ffff277224 */ /* 0x000fe200078e002c */
[----:B------:R-:W-:Y:S01]  /*73c0*/  MOV R20, R53 ;  /* 0x0000003500147202 */ /* 0x000fe20000000f00 */
[----:B------:R-:W-:Y:S02]  /*73d0*/  IMAD.MOV.U32 R28, RZ, RZ, R45 ;  /* 0x000000ffff1c7224 */ /* 0x000fe400078e002d */
[----:B------:R-:W-:Y:S02]  /*73e0*/  IMAD.MOV.U32 R207, RZ, RZ, R48 ;  /* 0x000000ffffcf7224 */ /* 0x000fe400078e0030 */
[----:B------:R-:W-:Y:S01]  /*73f0*/  IMAD.MOV.U32 R22, RZ, RZ, R49 ;  /* 0x000000ffff167224 */ /* 0x000fe200078e0031 */
[----:B------:R-:W-:Y:S01]  /*7400*/  HMMA.16816.F32 R64, R60, R50, R64 ;  /* 0x000000323c40723c */ /* 0x000fe20000001840 */
[----:B------:R-:W-:-:S02]  /*7410*/  IMAD.MOV.U32 R32, RZ, RZ, R52 ;  /* 0x000000ffff207224 */ /* 0x000fc400078e0034 */
[----:B------:R-:W-:-:S05]  /*7420*/  IMAD.WIDE R58, R115, 0x2, R58 ;  /* 0x00000002733a7825 */ /* 0x000fca00078e023a */
[----:B------:R-:W-:Y:S01]  /*7430*/  HMMA.16816.F32 R68, R60, R54, R68 ;  /* 0x000000363c44723c */ /* 0x000fe20000001844 */
[----:B------:R-:W-:Y:S01]  /*7440*/  LDSM.16.MT88.4 R60, [R111+0x2800] ;  /* 0x002800006f3c783b */ /* 0x000fe20000004200 */
[----:B------:R-:W-:-:S06]  /*7450*/  IMAD.WIDE R56, R115, 0x2, R56 ;  /* 0x0000000273387825 */ /* 0x000fcc00078e0238 */
[----:B------:R-:W-:Y:S01]  /*7460*/  HMMA.16816.F32 R44, R88, R46, R76 ;  /* 0x0000002e582c723c */ /* 0x000fe2000000184c */
[----:B------:R-:W0:Y:S01]  /*7470*/  LDSM.16.M88.4 R76, [R182] ;  /* 0x00000000b64c783b */ /* 0x000e220000000200 */
[----:B------:R-:W-:-:S06]  /*7480*/  IMAD.MOV.U32 R17, RZ, RZ, R58 ;  /* 0x000000ffff117224 */ /* 0x000fcc00078e003a */
[----:B------:R-:W-:Y:S01]  /*7490*/  HMMA.16816.F32 R48, R88, R50, R84 ;  /* 0x000000325830723c */ /* 0x000fe20000001854 */
[----:B------:R-:W1:Y:S01]  /*74a0*/  LDSM.16.M88.4 R84, [R182+0x800] ;  /* 0x00080000b654783b */ /* 0x000e620000000200 */
[----:B------:R-:W-:-:S06]  /*74b0*/  IMAD.MOV.U32 R6, RZ, RZ, R59 ;  /* 0x000000ffff067224 */ /* 0x000fcc00078e003b */
[----:B------:R-:W-:Y:S01]  /*74c0*/  HMMA.16816.F32 R52, R88, R54, R96 ;  /* 0x000000365834723c */ /* 0x000fe20000001860 */
[----:B------:R-:W2:Y:S04]  /*74d0*/  LDSM.16.M88.4 R96, [R182+0x1000] ;  /* 0x00100000b660783b */ /* 0x000ea80000000200 */
[----:B------:R-:W3:Y:S01]  /*74e0*/  LDSM.16.M88.4 R88, [R182+0x1800] ;  /* 0x00180000b658783b */ /* 0x000ee20000000200 */
[----:B------:R-:W-:Y:S02]  /*74f0*/  IMAD.MOV.U32 R15, RZ, RZ, R56 ;  /* 0x000000ffff0f7224 */ /* 0x000fe400078e0038 */
[----:B------:R-:W-:Y:S02]  /*7500*/  IMAD.MOV.U32 R5, RZ, RZ, R57 ;  /* 0x000000ffff057224 */ /* 0x000fe400078e0039 */
[----:B------:R-:W-:-:S02]  /*7510*/  IMAD.MOV.U32 R58, RZ, RZ, R13 ;  /* 0x000000ffff3a7224 */ /* 0x000fc400078e000d */
[----:B------:R-:W-:Y:S02]  /*7520*/  IMAD.MOV.U32 R59, RZ, RZ, R4 ;  /* 0x000000ffff3b7224 */ /* 0x000fe400078e0004 */
[----:B------:R-:W-:Y:S02]  /*7530*/  IMAD.MOV.U32 R56, RZ, RZ, R11 ;  /* 0x000000ffff387224 */ /* 0x000fe400078e000b */
[----:B------:R-:W-:Y:S02]  /*7540*/  IMAD.MOV.U32 R57, RZ, RZ, R3 ;  /* 0x000000ffff397224 */ /* 0x000fe400078e0003 */
[----:B------:R-:W-:-:S04]  /*7550*/  IMAD.WIDE R58, R115, 0x2, R58 ;  /* 0x00000002733a7825 */ /* 0x000fc800078e023a */
[----:B------:R-:W-:-:S04]  /*7560*/  IMAD.WIDE R56, R115, 0x2, R56 ;  /* 0x0000000273387825 */ /* 0x000fc800078e0238 */
[----:B------:R-:W-:Y:S02]  /*7570*/  IMAD.MOV.U32 R13, RZ, RZ, R58 ;  /* 0x000000ffff0d7224 */ /* 0x000fe400078e003a */
[----:B------:R-:W-:Y:S02]  /*7580*/  IMAD.MOV.U32 R4, RZ, RZ, R59 ;  /* 0x000000ffff047224 */ /* 0x000fe400078e003b */
[----:B------:R-:W-:Y:S02]  /*7590*/  IMAD.MOV.U32 R11, RZ, RZ, R56 ;  /* 0x000000ffff0b7224 */ /* 0x000fe400078e0038 */
[----:B------:R-:W-:Y:S02]  /*75a0*/  IMAD.MOV.U32 R3, RZ, RZ, R57 ;  /* 0x000000ffff037224 */ /* 0x000fe400078e0039 */
[----:B------:R-:W4:Y:S01]  /*75b0*/  LDSM.16.MT88.4 R56, [R120+0x2800] ;  /* 0x002800007838783b */ /* 0x000f220000004200 */
[C---:B0-----:R-:W-:Y:S08]  /*75c0*/  HMMA.16816.F32 R80, R60.reuse, R76, R80 ;  /* 0x0000004c3c50723c */ /* 0x041ff00000001850 */
[C---:B-1----:R-:W-:Y:S08]  /*75d0*/  HMMA.16816.F32 R64, R60.reuse, R84, R64 ;  /* 0x000000543c40723c */ /* 0x042ff00000001840 */
[C---:B--2---:R-:W-:Y:S08]  /*75e0*/  HMMA.16816.F32 R68, R60.reuse, R96, R68 ;  /* 0x000000603c44723c */ /* 0x044ff00000001844 */
[----:B---3--:R-:W-:Y:S07]  /*75f0*/  HMMA.16816.F32 R72, R60, R88, R72 ;  /* 0x000000583c48723c */ /* 0x008fee0000001848 */
[----:B------:R-:W-:-:S02]  /*7600*/  IMAD.MOV.U32 R62, RZ, RZ, R124 ;  /* 0x000000ffff3e7224 */ /* 0x000fc400078e007c */
[----:B------:R-:W-:Y:S02]  /*7610*/  IMAD.MOV.U32 R63, RZ, RZ, R123 ;  /* 0x000000ffff3f7224 */ /* 0x000fe400078e007b */
[----:B------:R-:W-:Y:S02]  /*7620*/  IMAD.MOV.U32 R60, RZ, RZ, R122 ;  /* 0x000000ffff3c7224 */ /* 0x000fe400078e007a */
[----:B------:R-:W-:Y:S02]  /*7630*/  IMAD.MOV.U32 R61, RZ, RZ, R121 ;  /* 0x000000ffff3d7224 */ /* 0x000fe400078e0079 */
[----:B------:R-:W-:-:S04]  /*7640*/  IMAD.WIDE R62, R115, 0x2, R62 ;  /* 0x00000002733e7825 */ /* 0x000fc800078e023e */
[----:B------:R-:W-:Y:S01]  /*7650*/  IMAD.WIDE R60, R115, 0x2, R60 ;  /* 0x00000002733c7825 */ /* 0x000fe200078e023c */
[----:B------:R-:W-:-:S03]  /*7660*/  MOV R123, R63 ;  /* 0x0000003f007b7202 */ /* 0x000fc60000000f00 */
[----:B------:R-:W-:Y:S02]  /*7670*/  IMAD.MOV.U32 R122, RZ, RZ, R60 ;  /* 0x000000ffff7a7224 */ /* 0x000fe400078e003c */
[----:B------:R-:W-:Y:S02]  /*7680*/  IMAD.MOV.U32 R121, RZ, RZ, R61 ;  /* 0x000000ffff797224 */ /* 0x000fe400078e003d */
[----:B------:R-:W-:Y:S02]  /*7690*/  IMAD.MOV.U32 R124, RZ, RZ, R62 ;  /* 0x000000ffff7c7224 */ /* 0x000fe400078e003e */
[----:B------:R-:W-:Y:S02]  /*76a0*/  IMAD.MOV.U32 R60, RZ, RZ, R127 ;  /* 0x000000ffff3c7224 */ /* 0x000fe400078e007f */
[----:B------:R-:W-:Y:S02]  /*76b0*/  IMAD.MOV.U32 R61, RZ, RZ, R126 ;  /* 0x000000ffff3d7224 */ /* 0x000fe400078e007e */
[----:B------:R-:W-:-:S02]  /*76c0*/  IMAD.MOV.U32 R62, RZ, RZ, R129 ;  /* 0x000000ffff3e7224 */ /* 0x000fc400078e0081 */
[----:B------:R-:W-:Y:S01]  /*76d0*/  IMAD.MOV.U32 R63, RZ, RZ, R128 ;  /* 0x000000ffff3f7224 */ /* 0x000fe200078e0080 */
[----:B----4-:R-:W-:Y:S01]  /*76e0*/  HMMA.16816.F32 R44, R56, R76, R44 ;  /* 0x0000004c382c723c */ /* 0x010fe2000000182c */
        /* <DEDUP_REMOVED lines=13> */
[----:B------:R-:W-:-:S04]  /*77c0*/  IMAD.WIDE R62, R115, 0x2, R62 ;  /* 0x00000002733e7825 */ /* 0x000fc800078e023e */
[----:B------:R-:W-:-:S04]  /*77d0*/  IMAD.WIDE R60, R115, 0x2, R60 ;  /* 0x00000002733c7825 */ /* 0x000fc800078e023c */
[----:B------:R-:W-:Y:S02]  /*77e0*/  IMAD.MOV.U32 R213, RZ, RZ, R76 ;  /* 0x000000ffffd57224 */ /* 0x000fe400078e004c */
[----:B------:R-:W-:Y:S02]  /*77f0*/  IMAD.MOV.U32 R189, RZ, RZ, R77 ;  /* 0x000000ffffbd7224 */ /* 0x000fe400078e004d */
[----:B------:R-:W-:Y:S02]  /*7800*/  IMAD.MOV.U32 R76, RZ, RZ, R214 ;  /* 0x000000ffff4c7224 */ /* 0x000fe400078e00d6 */
[----:B------:R-:W-:Y:S01]  /*7810*/  IMAD.MOV.U32 R77, RZ, RZ, R191 ;  /* 0x000000ffff4d7224 */ /* 0x000fe200078e00bf */
[----:B------:R-:W-:Y:S01]  /*7820*/  HMMA.16816.F32 R48, R56, R84, R48 ;  /* 0x000000543830723c */ /* 0x000fe20000001830 */
[----:B------:R-:W-:Y:S02]  /*7830*/  IMAD.MOV.U32 R132, RZ, RZ, R62 ;  /* 0x000000ffff847224 */ /* 0x000fe400078e003e */
[----:B------:R-:W-:-:S02]  /*7840*/  IMAD.MOV.U32 R131, RZ, RZ, R63 ;  /* 0x000000ffff837224 */ /* 0x000fc400078e003f */
[----:B------:R-:W-:Y:S02]  /*7850*/  IMAD.MOV.U32 R212, RZ, RZ, R60 ;  /* 0x000000ffffd47224 */ /* 0x000fe400078e003c */
[----:B------:R-:W-:Y:S01]  /*7860*/  IMAD.MOV.U32 R184, RZ, RZ, R61 ;  /* 0x000000ffffb87224 */ /* 0x000fe200078e003d */
[----:B------:R-:W-:Y:S01]  /*7870*/  HMMA.16816.F32 R52, R56, R96, R52 ;  /* 0x000000603834723c */ /* 0x000fe20000001834 */
[----:B------:R-:W-:Y:S01]  /*7880*/  IMAD.WIDE R76, R115, 0x2, R76 ;  /* 0x00000002734c7825 */ /* 0x000fe200078e024c */
[----:B------:R-:W0:Y:S03]  /*7890*/  LDSM.16.MT88.4 R60, [R111+0x2c00] ;  /* 0x002c00006f3c783b */ /* 0x000e260000004200 */
[----:B------:R-:W-:-:S03]  /*78a0*/  IMAD.MOV.U32 R214, RZ, RZ, R76 ;  /* 0x000000ffffd67224 */ /* 0x000fc600078e004c */
[----:B------:R-:W-:Y:S01]  /*78b0*/  HMMA.16816.F32 R92, R56, R88, R92 ;  /* 0x00000058385c723c */ /* 0x000fe2000000185c */
[----:B------:R-:W1:Y:S01]  /*78c0*/  LDSM.16.MT88.4 R56, [R120+0x2c00] ;  /* 0x002c00007838783b */ /* 0x000e620000004200 */
[----:B------:R-:W-:Y:S02]  /*78d0*/  IMAD.MOV.U32 R191, RZ, RZ, R77 ;  /* 0x000000ffffbf7224 */ /* 0x000fe400078e004d */
[----:B------:R-:W-:Y:S02]  /*78e0*/  IMAD.MOV.U32 R76, RZ, RZ, R193 ;  /* 0x000000ffff4c7224 */ /* 0x000fe400078e00c1 */
[----:B------:R-:W-:-:S04]  /*78f0*/  IMAD.MOV.U32 R77, RZ, RZ, R145 ;  /* 0x000000ffff4d7224 */ /* 0x000fc800078e0091 */
[----:B------:R-:W-:-:S04]  /*7900*/  IMAD.WIDE R76, R115, 0x2, R76 ;  /* 0x00000002734c7825 */ /* 0x000fc800078e024c */
        /* <DEDUP_REMOVED lines=33> */
[----:B------:R-:W-:-:S04]  /*7b20*/  IMAD.WIDE R84, R115, 0x2, R84 ;  /* 0x0000000273547825 */ /* 0x000fc800078e0254 */
[----:B------:R-:W-:Y:S01]  /*7b30*/  IMAD.WIDE R104, R115, 0x2, R104 ;  /* 0x0000000273687825 */ /* 0x000fe200078e0268 */
[----:B------:R-:W-:-:S03]  /*7b40*/  MOV R144, R85 ;  /* 0x0000005500907202 */ /* 0x000fc60000000f00 */
[----:B------:R-:W-:Y:S01]  /*7b50*/  IMAD.WIDE R76, R115, 0x2, R76 ;  /* 0x00000002734c7825 */ /* 0x000fe200078e024c */
[----:B0-----:R-:W-:Y:S03]  /*7b60*/  HMMA.16816.F32 R80, R60, R78, R80 ;  /* 0x0000004e3c50723c */ /* 0x001fe60000001850 */
[----:B------:R-:W-:Y:S02]  /*7b70*/  IMAD.MOV.U32 R192, RZ, RZ, R84 ;  /* 0x000000ffffc07224 */ /* 0x000fe400078e0054 */
[----:B------:R-:W-:Y:S02]  /*7b80*/  IMAD.MOV.U32 R210, RZ, RZ, R104 ;  /* 0x000000ffffd27224 */ /* 0x000fe400078e0068 */
[----:B------:R-:W-:Y:S02]  /*7b90*/  IMAD.MOV.U32 R125, RZ, RZ, R105 ;  /* 0x000000ffff7d7224 */ /* 0x000fe400078e0069 */
[----:B------:R-:W-:-:S02]  /*7ba0*/  IMAD.MOV.U32 R84, RZ, RZ, R147 ;  /* 0x000000ffff547224 */ /* 0x000fc400078e0093 */
[----:B------:R-:W-:Y:S02]  /*7bb0*/  IMAD.MOV.U32 R85, RZ, RZ, R146 ;  /* 0x000000ffff557224 */ /* 0x000fe400078e0092 */
[----:B------:R-:W-:Y:S02]  /*7bc0*/  IMAD.MOV.U32 R196, RZ, RZ, R76 ;  /* 0x000000ffffc47224 */ /* 0x000fe400078e004c */
[----:B------:R-:W-:Y:S02]  /*7bd0*/  IMAD.MOV.U32 R157, RZ, RZ, R77 ;  /* 0x000000ffff9d7224 */ /* 0x000fe400078e004d */
[----:B------:R-:W-:Y:S01]  /*7be0*/  IMAD.MOV.U32 R104, RZ, RZ, R211 ;  /* 0x000000ffff687224 */ /* 0x000fe200078e00d3 */
[----:B-1----:R-:W-:Y:S01]  /*7bf0*/  HMMA.16816.F32 R76, R56, R78, R44 ;  /* 0x0000004e384c723c */ /* 0x002fe2000000182c */
[----:B------:R-:W-:Y:S02]  /*7c00*/  IMAD.MOV.U32 R105, RZ, RZ, R130 ;  /* 0x000000ffff697224 */ /* 0x000fe400078e0082 */
[----:B------:R-:W-:-:S04]  /*7c10*/  IMAD.WIDE R84, R115, 0x2, R84 ;  /* 0x0000000273547825 */ /* 0x000fc800078e0254 */
        /* <DEDUP_REMOVED lines=23> */
[C---:B------:R-:W-:Y:S01]  /*7d90*/  IMAD.WIDE R84, R115.reuse, 0x2, R84 ;  /* 0x0000000273547825 */ /* 0x040fe200078e0254 */
[----:B------:R-:W-:Y:S03]  /*7da0*/  HMMA.16816.F32 R64, R60, R86, R64 ;  /* 0x000000563c40723c */ /* 0x000fe60000001840 */
[----:B------:R-:W-:Y:S01]  /*7db0*/  IMAD.WIDE R104, R115, 0x2, R104 ;  /* 0x0000000273687825 */ /* 0x000fe200078e0268 */
[----:B------:R-:W-:-:S03]  /*7dc0*/  IADD3 R114, R114, -0x1, RZ ;  /* 0xffffffff72727810 */ /* 0x000fc60007ffe0ff */
[----:B------:R-:W-:-:S04]  /*7dd0*/  IMAD.WIDE R46, R115, 0x2, R46 ;  /* 0x00000002732e7825 */ /* 0x000fc800078e022e */
[----:B------:R-:W-:Y:S01]  /*7de0*/  IMAD.WIDE R44, R115, 0x2, R44 ;  /* 0x00000002732c7825 */ /* 0x000fe200078e022c */
[C---:B------:R-:W-:Y:S03]  /*7df0*/  HMMA.16816.F32 R68, R60.reuse, R98, R68 ;  /* 0x000000623c44723c */ /* 0x040fe60000001844 */
[----:B------:R-:W-:Y:S02]  /*7e00*/  IMAD.MOV.U32 R88, RZ, RZ, R149 ;  /* 0x000000ffff587224 */ /* 0x000fe400078e0095 */
[----:B------:R-:W-:Y:S02]  /*7e10*/  IMAD.MOV.U32 R89, RZ, RZ, R148 ;  /* 0x000000ffff597224 */ /* 0x000fe400078e0094 */
[----:B------:R-:W-:Y:S02]  /*7e20*/  IMAD.MOV.U32 R151, RZ, RZ, R84 ;  /* 0x000000ffff977224 */ /* 0x000fe400078e0054 */
[----:B------:R-:W-:Y:S01]  /*7e30*/  IMAD.MOV.U32 R150, RZ, RZ, R85 ;  /* 0x000000ffff967224 */ /* 0x000fe200078e0055 */
[----:B------:R-:W-:Y:S01]  /*7e40*/  HMMA.16816.F32 R72, R60, R90, R72 ;  /* 0x0000005a3c48723c */ /* 0x000fe20000001848 */
[----:B------:R-:W-:Y:S01]  /*7e50*/  IMAD.MOV.U32 R133, RZ, RZ, R105 ;  /* 0x000000ffff857224 */ /* 0x000fe200078e0069 */
[----:B------:R-:W-:Y:S01]  /*7e60*/  MOV R105, R137 ;  /* 0x0000008900697202 */ /* 0x000fe20000000f00 */
[----:B------:R-:W-:-:S02]  /*7e70*/  IMAD.MOV.U32 R134, RZ, RZ, R104 ;  /* 0x000000ffff867224 */ /* 0x000fc400078e0068 */
[----:B------:R-:W-:Y:S02]  /*7e80*/  IMAD.MOV.U32 R166, RZ, RZ, R46 ;  /* 0x000000ffffa67224 */ /* 0x000fe400078e002e */
[----:B------:R-:W-:Y:S01]  /*7e90*/  IMAD.MOV.U32 R161, RZ, RZ, R47 ;  /* 0x000000ffffa17224 */ /* 0x000fe200078e002f */
[----:B------:R-:W-:Y:S01]  /*7ea0*/  HMMA.16816.F32 R84, R56, R86, R48 ;  /* 0x000000563854723c */ /* 0x000fe20000001830 */
[----:B------:R-:W-:Y:S02]  /*7eb0*/  IMAD.MOV.U32 R218, RZ, RZ, R44 ;  /* 0x000000ffffda7224 */ /* 0x000fe400078e002c */
[----:B------:R-:W-:Y:S02]  /*7ec0*/  IMAD.MOV.U32 R201, RZ, RZ, R45 ;  /* 0x000000ffffc97224 */ /* 0x000fe400078e002d */
[----:B------:R-:W-:Y:S02]  /*7ed0*/  IMAD.MOV.U32 R106, RZ, RZ, R209 ;  /* 0x000000ffff6a7224 */ /* 0x000fe400078e00d1 */
[----:B------:R-:W-:-:S02]  /*7ee0*/  IMAD.MOV.U32 R48, RZ, RZ, R200 ;  /* 0x000000ffff307224 */ /* 0x000fc400078e00c8 */
[----:B------:R-:W-:Y:S02]  /*7ef0*/  IMAD.MOV.U32 R49, RZ, RZ, R162 ;  /* 0x000000ffff317224 */ /* 0x000fe400078e00a2 */
[----:B------:R-:W-:Y:S02]  /*7f00*/  IMAD.MOV.U32 R107, RZ, RZ, R0 ;  /* 0x000000ffff6b7224 */ /* 0x000fe400078e0000 */
[----:B------:R-:W-:Y:S02]  /*7f10*/  IMAD.MOV.U32 R104, RZ, RZ, R138 ;  /* 0x000000ffff687224 */ /* 0x000fe400078e008a */
[----:B------:R-:W-:Y:S01]  /*7f20*/  IMAD.WIDE R88, R115, 0x2, R88 ;  /* 0x0000000273587825 */ /* 0x000fe200078e0258 */
[----:B------:R-:W-:-:S03]  /*7f30*/  ISETP.NE.U32.AND P0, PT, R114, RZ, PT ;  /* 0x000000ff7200720c */ /* 0x000fc60003f05070 */
        /* <DEDUP_REMOVED lines=9> */
[----:B------:R-:W-:Y:S02]  /*7fd0*/  IMAD.MOV.U32 R149, RZ, RZ, R88 ;  /* 0x000000ffff957224 */ /* 0x000fe400078e0058 */
[----:B------:R-:W-:Y:S02]  /*7fe0*/  IMAD.MOV.U32 R148, RZ, RZ, R89 ;  /* 0x000000ffff947224 */ /* 0x000fe400078e0059 */
[----:B------:R-:W-:-:S04]  /*7ff0*/  IMAD.WIDE R60, R115, 0x2, R60 ;  /* 0x00000002733c7825 */ /* 0x000fc800078e023c */
        /* <DEDUP_REMOVED lines=34> */
[----:B------:R-:W-:Y:S01]  /*8220*/  IMAD.MOV.U32 R169, RZ, RZ, c[0x0][0x188] ;  /* 0x00006200ffa97624 */ /* 0x000fe200078e00ff */
[----:B------:R-:W-:Y:S01]  /*8230*/  UIADD3 UR4, UR4, -0x40, URZ ;  /* 0xffffffc004047890 */ /* 0x000fe2000fffe03f */
[----:B------:R-:W-:-:S04]  /*8240*/  IMAD.WIDE R106, R115, 0x2, R106 ;  /* 0x00000002736a7825 */ /* 0x000fc800078e026a */
[----:B------:R-:W-:-:S04]  /*8250*/  IMAD.WIDE R104, R115, 0x2, R104 ;  /* 0x0000000273687825 */ /* 0x000fc800078e0268 */
[----:B------:R-:W-:Y:S02]  /*8260*/  IMAD.MOV.U32 R143, RZ, RZ, R96 ;  /* 0x000000ffff8f7224 */ /* 0x000fe400078e0060 */
[----:B------:R-:W-:Y:S02]  /*8270*/  IMAD.MOV.U32 R142, RZ, RZ, R97 ;  /* 0x000000ffff8e7224 */ /* 0x000fe400078e0061 */
[----:B------:R-:W-:Y:S01]  /*8280*/  IMAD.MOV.U32 R195, RZ, RZ, R88 ;  /* 0x000000ffffc37224 */ /* 0x000fe200078e0058 */
[----:B------:R-:W-:Y:S01]  /*8290*/  HMMA.16816.F32 R96, R56, R98, R52 ;  /* 0x000000623860723c */ /* 0x000fe20000001834 */
[----:B------:R-:W-:Y:S02]  /*82a0*/  IMAD.MOV.U32 R154, RZ, RZ, R89 ;  /* 0x000000ffff9a7224 */ /* 0x000fe400078e0059 */
[----:B------:R-:W-:-:S04]  /*82b0*/  IMAD.WIDE R62, R115, 0x2, R62 ;  /* 0x00000002733e7825 */ /* 0x000fc800078e023e */
[C---:B------:R-:W-:Y:S01]  /*82c0*/  IMAD.WIDE R60, R115.reuse, 0x2, R60 ;  /* 0x00000002733c7825 */ /* 0x040fe200078e023c */
[----:B------:R-:W-:Y:S03]  /*82d0*/  HMMA.16816.F32 R88, R56, R90, R92 ;  /* 0x0000005a3858723c */ /* 0x000fe6000000185c */
[----:B------:R-:W-:-:S04]  /*82e0*/  IMAD.WIDE R48, R115, 0x2, R48 ;  /* 0x0000000273307825 */ /* 0x000fc800078e0230 */
[----:B------:R-:W-:Y:S02]  /*82f0*/  IMAD.SHL.U32 R169, R169, 0x40, RZ ;  /* 0x00000040a9a97824 */ /* 0x000fe400078e00ff */
        /* <DEDUP_REMOVED lines=13> */
[----:B------:R-:W-:Y:S02]  /*83d0*/  IMAD.MOV.U32 R204, RZ, RZ, R46 ;  /* 0x000000ffffcc7224 */ /* 0x000fe400078e002e */
[----:B------:R-:W-:Y:S02]  /*83e0*/  IMAD.MOV.U32 R168, RZ, RZ, R47 ;  /* 0x000000ffffa87224 */ /* 0x000fe400078e002f */
[----:B------:R-:W-:Y:S02]  /*83f0*/  IMAD.MOV.U32 R205, RZ, RZ, R44 ;  /* 0x000000ffffcd7224 */ /* 0x000fe400078e002c */
[----:B------:R-:W-:Y:S01]  /*8400*/  IMAD.MOV.U32 R183, RZ, RZ, R45 ;  /* 0x000000ffffb77224 */ /* 0x000fe200078e002d */
[----:B------:R-:W-:Y:S01]  /*8410*/  @!P0 CALL.REL.NOINC `(.L_x_2) ;  /* 0x0000001000008944 */ /* 0x000fe20003c00000 */
[----:B------:R-:W-:Y:S05]  /*8420*/  BRA `(.L_x_3) ;  /* 0xffffc77000007947 */ /* 0x000fea000383ffff */
.L_x_2:
[----:B------:R-:W-:Y:S02]  /*8430*/  F2FP.PACK_AB R2, R87, R79 ;  /* 0x0000004f5702723e */ /* 0x000fe400000000ff */
[----:B------:R-:W-:Y:S02]  /*8440*/  F2FP.PACK_AB R4, R67, R83 ;  /* 0x000000534304723e */ /* 0x000fe400000000ff */
[----:B------:R-:W-:-:S02]  /*8450*/  F2FP.PACK_AB R6, R85, R77 ;  /* 0x0000004d5506723e */ /* 0x000fc400000000ff */
[----:B------:R-:W-:Y:S02]  /*8460*/  F2FP.PACK_AB R8, R65, R81 ;  /* 0x000000514108723e */ /* 0x000fe400000000ff */
[----:B------:R-:W-:Y:S02]  /*8470*/  F2FP.PACK_AB R3, R91, R99 ;  /* 0x000000635b03723e */ /* 0x000fe400000000ff */
[----:B------:R-:W-:Y:S02]  /*8480*/  F2FP.PACK_AB R79, R90, R98 ;  /* 0x000000625a4f723e */ /* 0x000fe400000000ff */
        /* <DEDUP_REMOVED lines=10> */
.L_x_1:
[----:B------:R-:W2:Y:S01]  /*8530*/  LDL.LU R11, [R1] ;  /* 0x00000000010b7983 */ /* 0x000ea20000300800 */
[C---:B------:R-:W-:Y:S01]  /*8540*/  ISETP.GE.AND P0, PT, R226.reuse, c[0x0][0x178], PT ;  /* 0x00005e00e2007a0c */ /* 0x040fe20003f06270 */
[----:B------:R-:W-:Y:S01]  /*8550*/  IMAD R226, R226, c[0x0][0x194], RZ ;  /* 0x00006500e2e27a24 */ /* 0x000fe200078e02ff */
[C-C-:B------:R-:W-:Y:S01]  /*8560*/  LOP3.LUT R34, R117.reuse, 0x4, R118.reuse, 0xfe, !PT ;  /* 0x0000000475227812 */ /* 0x140fe200078efe76 */
[----:B------:R-:W1:Y:S01]  /*8570*/  S2R R12, SR_TID.X ;  /* 0x00000000000c7919 */ /* 0x000e620000002100 */
[----:B------:R-:W-:Y:S02]  /*8580*/  LOP3.LUT R32, R117, 0x12, R118, 0xfe, !PT ;  /* 0x0000001275207812 */ /* 0x000fe400078efe76 */
[----:B------:R-:W-:Y:S02]  /*8590*/  LEA R38, P2, R226, c[0x0][0x170], 0x1 ;  /* 0x00005c00e2267a11 */ /* 0x000fe400078408ff */
[C---:B------:R-:W-:Y:S01]  /*85a0*/  ISETP.LT.AND P3, PT, R34.reuse, c[0x0][0x17c], !P0 ;  /* 0x00005f0022007a0c */ /* 0x040fe20004761270 */
[----:B------:R-:W-:Y:S01]  /*85b0*/  IMAD R34, R34, c[0x0][0x198], RZ ;  /* 0x0000660022227a24 */ /* 0x000fe200078e02ff */
[----:B------:R-:W-:-:S02]  /*85c0*/  LEA.HI.X.SX32 R226, R226, c[0x0][0x174], 0x1, P2 ;  /* 0x00005d00e2e27a11 */ /* 0x000fc400010f0eff */
[C-C-:B------:R-:W-:Y:S02]  /*85d0*/  LOP3.LUT R33, R117.reuse, 0x10, R118.reuse, 0xfe, !PT ;  /* 0x0000001075217812 */ /* 0x140fe400078efe76 */
[C-C-:B------:R-:W-:Y:S02]  /*85e0*/  LOP3.LUT R31, R117.reuse, 0x14, R118.reuse, 0xfe, !PT ;  /* 0x00000014751f7812 */ /* 0x140fe400078efe76 */
[C-C-:B------:R-:W-:Y:S02]  /*85f0*/  LOP3.LUT R30, R117.reuse, 0x16, R118.reuse, 0xfe, !PT ;  /* 0x00000016751e7812 */ /* 0x140fe400078efe76 */
[C-C-:B------:R-:W-:Y:S02]  /*8600*/  LOP3.LUT R29, R117.reuse, 0x18, R118.reuse, 0xfe, !PT ;  /* 0x00000018751d7812 */ /* 0x140fe400078efe76 */
[C-C-:B------:R-:W-:Y:S02]  /*8610*/  LOP3.LUT R28, R117.reuse, 0x1a, R118.reuse, 0xfe, !PT ;  /* 0x0000001a751c7812 */ /* 0x140fe400078efe76 */
[----:B------:R-:W-:-:S02]  /*8620*/  LOP3.LUT R27, R117, 0x1c, R118, 0xfe, !PT ;  /* 0x0000001c751b7812 */ /* 0x000fc400078efe76 */
[C-C-:B------:R-:W-:Y:S02]  /*8630*/  LOP3.LUT R26, R117.reuse, 0x1e, R118.reuse, 0xfe, !PT ;  /* 0x0000001e751a7812 */ /* 0x140fe400078efe76 */
[----:B------:R-:W-:Y:S02]  /*8640*/  LOP3.LUT R25, R117, 0x20, R118, 0xfe, !PT ;  /* 0x0000002075197812 */ /* 0x000fe400078efe76 */
[----:B01----:R-:W-:Y:S02]  /*8650*/  SHF.R.S32.HI R0, RZ, 0x4, R12 ;  /* 0x00000004ff007819 */ /* 0x003fe4000001140c */
[----:B------:R-:W-:Y:S02]  /*8660*/  LOP3.LUT R10, R12, 0xc, RZ, 0xc0, !PT ;  /* 0x0000000c0c0a7812 */ /* 0x000fe400078ec0ff */
[----:B------:R-:W-:Y:S02]  /*8670*/  SGXT R0, R0, 0x1 ;  /* 0x000000010000781a */ /* 0x000fe40000000200 */
[----:B------:R-:W-:-:S02]  /*8680*/  LOP3.LUT R13, R12, 0x20, RZ, 0xc0, !PT ;  /* 0x000000200c0d7812 */ /* 0x000fc400078ec0ff */
[----:B------:R-:W-:Y:S02]  /*8690*/  LOP3.LUT R0, R0, 0x408, RZ, 0xc0, !PT ;  /* 0x0000040800007812 */ /* 0x000fe400078ec0ff */
[--C-:B------:R-:W-:Y:S02]  /*86a0*/  LOP3.LUT R24, R117, 0x22, R118.reuse, 0xfe, !PT ;  /* 0x0000002275187812 */ /* 0x100fe400078efe76 */
[----:B------:R-:W-:Y:S02]  /*86b0*/  LOP3.LUT R0, R0, 0x78, R227, 0x78, !PT ;  /* 0x0000007800007812 */ /* 0x000fe400078e78e3 */
[----:B------:R-:W-:Y:S02]  /*86c0*/  LOP3.LUT R227, R227, 0x180, RZ, 0xc0, !PT ;  /* 0x00000180e3e37812 */ /* 0x000fe400078ec0ff */
[C-C-:B------:R-:W-:Y:S02]  /*86d0*/  LOP3.LUT R23, R117.reuse, 0x24, R118.reuse, 0xfe, !PT ;  /* 0x0000002475177812 */ /* 0x140fe400078efe76 */
[----:B------:R-:W-:-:S02]  /*86e0*/  LOP3.LUT R22, R117, 0x26, R118, 0xfe, !PT ;  /* 0x0000002675167812 */ /* 0x000fc400078efe76 */
[C-C-:B------:R-:W-:Y:S02]  /*86f0*/  LOP3.LUT R21, R117.reuse, 0x28, R118.reuse, 0xfe, !PT ;  /* 0x0000002875157812 */ /* 0x140fe400078efe76 */
[C-C-:B------:R-:W-:Y:S02]  /*8700*/  LOP3.LUT R20, R117.reuse, 0x2a, R118.reuse, 0xfe, !PT ;  /* 0x0000002a75147812 */ /* 0x140fe400078efe76 */
[C-C-:B------:R-:W-:Y:S02]  /*8710*/  LOP3.LUT R19, R117.reuse, 0x2c, R118.reuse, 0xfe, !PT ;  /* 0x0000002c75137812 */ /* 0x140fe400078efe76 */
[C-C-:B------:R-:W-:Y:S02]  /*8720*/  LOP3.LUT R18, R117.reuse, 0x2e, R118.reuse, 0xfe, !PT ;  /* 0x0000002e75127812 */ /* 0x140fe400078efe76 */
[C-C-:B------:R-:W-:Y:S02]  /*8730*/  LOP3.LUT R17, R117.reuse, 0x30, R118.reuse, 0xfe, !PT ;  /* 0x0000003075117812 */ /* 0x140fe400078efe76 */
[----:B------:R-:W-:-:S02]  /*8740*/  LOP3.LUT R16, R117, 0x32, R118, 0xfe, !PT ;  /* 0x0000003275107812 */ /* 0x000fc400078efe76 */
[C-C-:B------:R-:W-:Y:S02]  /*8750*/  LOP3.LUT R14, R117.reuse, 0x36, R118.reuse, 0xfe, !PT ;  /* 0x00000036750e7812 */ /* 0x140fe400078efe76 */
[----:B------:R-:W-:Y:S01]  /*8760*/  LOP3.LUT R15, R117, 0x34, R118, 0xfe, !PT ;  /* 0x00000034750f7812 */ /* 0x000fe200078efe76 */
[----:B------:R-:W-:Y:S01]  /*8770*/  BAR.SYNC.DEFER_BLOCKING 0x0 ;  /* 0x0000000000007b1d */ /* 0x000fe20000010000 */
[----:B--2---:R-:W-:-:S05]  /*8780*/  LOP3.LUT R11, R11, 0x60, RZ, 0xc0, !PT ;  /* 0x000000600b0b7812 */ /* 0x004fca00078ec0ff */
[----:B------:R-:W-:-:S04]  /*8790*/  IMAD R11, R10, 0x100, R11 ;  /* 0x000001000a0b7824 */ /* 0x000fc800078e020b */
[----:B------:R-:W-:Y:S01]  /*87a0*/  IMAD R12, R10, 0x2, R11 ;  /* 0x000000020a0c7824 */ /* 0x000fe200078e020b */
[----:B------:R-:W-:Y:S01]  /*87b0*/  LOP3.LUT R11, R117, 0xc, R118, 0xfe, !PT ;  /* 0x0000000c750b7812 */ /* 0x000fe200078efe76 */
[----:B------:R-:W-:Y:S01]  /*87c0*/  IMAD R10, R13, 0x10, R0 ;  /* 0x000000100d0a7824 */ /* 0x000fe200078e0200 */
[----:B------:R-:W-:Y:S01]  /*87d0*/  LOP3.LUT R0, R117, 0x2, R118, 0xfe, !PT ;  /* 0x0000000275007812 */ /* 0x000fe200078efe76 */
[----:B------:R-:W-:Y:S01]  /*87e0*/  IMAD.IADD R227, R227, 0x1, R12 ;  /* 0x00000001e3e37824 */ /* 0x000fe200078e020c */
[----:B------:R-:W-:Y:S02]  /*87f0*/  LOP3.LUT R12, R117, R118, RZ, 0xfc, !PT ;  /* 0x00000076750c7212 */ /* 0x000fe400078efcff */
[----:B------:R-:W-:Y:S01]  /*8800*/  LOP3.LUT R13, R10, 0x10, RZ, 0x3c, !PT ;  /* 0x000000100a0d7812 */ /* 0x000fe200078e3cff */
[----:B------:R-:W-:Y:S01]  /*8810*/  STS.64 [R10], R64 ;  /* 0x000000400a007388 */ /* 0x000fe20000000a00 */
[C---:B------:R-:W-:Y:S02]  /*8820*/  LOP3.LUT R36, R227.reuse, 0x10, RZ, 0x3c, !PT ;  /* 0x00000010e3247812 */ /* 0x040fe400078e3cff */
[----:B------:R-:W-:Y:S01]  /*8830*/  LOP3.LUT R37, R227, 0x18, RZ, 0x3c, !PT ;  /* 0x00000018e3257812 */ /* 0x000fe200078e3cff */
[----:B------:R0:W-:Y:S01]  /*8840*/  STS.64 [R10+0x100], R8 ;  /* 0x000100080a007388 */ /* 0x0001e20000000a00 */
[C---:B------:R-:W-:Y:S01]  /*8850*/  ISETP.LT.AND P1, PT, R12.reuse, c[0x0][0x17c], !P0 ;  /* 0x00005f000c007a0c */ /* 0x040fe20004721270 */
[----:B------:R-:W-:Y:S01]  /*8860*/  IMAD R12, R12, c[0x0][0x198], RZ ;  /* 0x000066000c0c7a24 */ /* 0x000fe200078e02ff */
[----:B------:R-:W-:Y:S01]  /*8870*/  ISETP.LT.AND P5, PT, R0, c[0x0][0x17c], !P0 ;  /* 0x00005f0000007a0c */ /* 0x000fe200047a1270 */
[----:B------:R-:W-:Y:S04]  /*8880*/  STS.64 [R10+0x80], R76 ;  /* 0x0000804c0a007388 */ /* 0x000fe80000000a00 */
[----:B------:R1:W-:Y:S04]  /*8890*/  STS.64 [R10+0x180], R6 ;  /* 0x000180060a007388 */ /* 0x0003e80000000a00 */
[----:B------:R-:W-:Y:S01]  /*88a0*/  STS.64 [R13+0x800], R66 ;  /* 0x000800420d007388 */ /* 0x000fe20000000a00 */
[----:B0-----:R-:W-:-:S02]  /*88b0*/  LOP3.LUT R9, R117, 0x6, R118, 0xfe, !PT ;  /* 0x0000000675097812 */ /* 0x001fc400078efe76 */
[--C-:B------:R-:W-:Y:S01]  /*88c0*/  LOP3.LUT R8, R117, 0xa, R118.reuse, 0xfe, !PT ;  /* 0x0000000a75087812 */ /* 0x100fe200078efe76 */
[----:B------:R0:W-:Y:S01]  /*88d0*/  STS.64 [R13+0x900], R4 ;  /* 0x000900040d007388 */ /* 0x0001e20000000a00 */
[C---:B------:R-:W-:Y:S01]  /*88e0*/  ISETP.LT.AND P4, PT, R9.reuse, c[0x0][0x17c], !P0 ;  /* 0x00005f0009007a0c */ /* 0x040fe20004781270 */
[----:B------:R-:W-:Y:S02]  /*88f0*/  IMAD R9, R9, c[0x0][0x198], RZ ;  /* 0x0000660009097a24 */ /* 0x000fe400078e02ff */
[----:B------:R-:W-:Y:S01]  /*8900*/  STS.64 [R13+0x880], R78 ;  /* 0x0008804e0d007388 */ /* 0x000fe20000000a00 */
[----:B-1----:R-:W-:Y:S02]  /*8910*/  LOP3.LUT R6, R227, 0x8, RZ, 0x3c, !PT ;  /* 0x00000008e3067812 */ /* 0x002fe400078e3cff */
[C-C-:B------:R-:W-:Y:S01]  /*8920*/  LOP3.LUT R7, R117.reuse, 0x8, R118.reuse, 0xfe, !PT ;  /* 0x0000000875077812 */ /* 0x140fe200078efe76 */
[----:B------:R1:W-:Y:S01]  /*8930*/  STS.64 [R13+0x980], R2 ;  /* 0x000980020d007388 */ /* 0x0003e20000000a00 */
[----:B------:R-:W-:-:S03]  /*8940*/  LOP3.LUT R10, R117, 0xe, R118, 0xfe, !PT ;  /* 0x0000000e750a7812 */ /* 0x000fc600078efe76 */
[----:B------:R-:W-:Y:S01]  /*8950*/  BAR.SYNC.DEFER_BLOCKING 0x0 ;  /* 0x0000000000007b1d */ /* 0x000fe20000010000 */
[----:B0-----:R-:W-:Y:S01]  /*8960*/  IMAD R5, R0, c[0x0][0x198], RZ ;  /* 0x0000660000057a24 */ /* 0x001fe200078e02ff */
[--C-:B------:R-:W-:Y:S01]  /*8970*/  LOP3.LUT R0, R117, 0x3c, R118.reuse, 0xfe, !PT ;  /* 0x0000003c75007812 */ /* 0x100fe200078efe76 */
[----:B------:R-:W-:Y:S01]  /*8980*/  IMAD R35, R7, c[0x0][0x198], RZ ;  /* 0x0000660007237a24 */ /* 0x000fe200078e02ff */
[C---:B-1----:R-:W-:Y:S02]  /*8990*/  LEA R2, P2, R12.reuse, R38, 0x1 ;  /* 0x000000260c027211 */ /* 0x042fe400078408ff */
[----:B------:R-:W-:Y:S02]  /*89a0*/  LOP3.LUT R13, R117, 0x38, R118, 0xfe, !PT ;  /* 0x00000038750d7812 */ /* 0x000fe400078efe76 */
[----:B------:R-:W-:Y:S02]  /*89b0*/  LEA.HI.X.SX32 R3, R12, R226, 0x1, P2 ;  /* 0x000000e20c037211 */ /* 0x000fe400010f0eff */
[----:B------:R-:W-:-:S02]  /*89c0*/  LEA R4, P2, R5, R38, 0x1 ;  /* 0x0000002605047211 */ /* 0x000fc400078408ff */
[--C-:B------:R-:W-:Y:S02]  /*89d0*/  LOP3.LUT R12, R117, 0x3a, R118.reuse, 0xfe, !PT ;  /* 0x0000003a750c7812 */ /* 0x100fe400078efe76 */
[----:B------:R-:W-:Y:S02]  /*89e0*/  LEA.HI.X.SX32 R5, R5, R226, 0x1, P2 ;  /* 0x000000e205057211 */ /* 0x000fe400010f0eff */
[----:B------:R-:W-:Y:S02]  /*89f0*/  ISETP.LT.AND P2, PT, R7, c[0x0][0x17c], !P0 ;  /* 0x00005f0007007a0c */ /* 0x000fe40004741270 */
[----:B------:R-:W-:Y:S01]  /*8a00*/  LOP3.LUT R117, R117, 0x3e, R118, 0xfe, !PT ;  /* 0x0000003e75757812 */ /* 0x000fe200078efe76 */
[----:B------:R-:W0:Y:S04]  /*8a10*/  LDS.64 R40, [R227] ;  /* 0x00000000e3287984 */ /* 0x000e280000000a00 */
[----:B------:R-:W1:Y:S04]  /*8a20*/  LDS.64 R44, [R6] ;  /* 0x00000000062c7984 */ /* 0x000e680000000a00 */
[----:B------:R-:W2:Y:S04]  /*8a30*/  LDS.64 R48, [R36] ;  /* 0x0000000024307984 */ /* 0x000ea80000000a00 */
[----:B------:R-:W3:Y:S04]  /*8a40*/  LDS.64 R52, [R37] ;  /* 0x0000000025347984 */ /* 0x000ee80000000a00 */
[----:B------:R-:W4:Y:S04]  /*8a50*/  LDS.64 R42, [R227+0x200] ;  /* 0x00020000e32a7984 */ /* 0x000f280000000a00 */
[----:B------:R5:W3:Y:S04]  /*8a60*/  LDS.64 R46, [R6+0x200] ;  /* 0x00020000062e7984 */ /* 0x000ae80000000a00 */
[----:B------:R-:W4:Y:S04]  /*8a70*/  LDS.64 R50, [R36+0x200] ;  /* 0x0002000024327984 */ /* 0x000f280000000a00 */
[----:B------:R-:W4:Y:S04]  /*8a80*/  LDS.64 R54, [R37+0x200] ;  /* 0x0002000025367984 */ /* 0x000f280000000a00 */
[----:B0-----:R0:W-:Y:S01]  /*8a90*/  @P1 STG.E.U16 [R2.64], R40 ;  /* 0x0000002802001986 */ /* 0x0011e2000c101506 */
[----:B-----5:R-:W-:-:S03]  /*8aa0*/  LEA R6, P1, R34, R38, 0x1 ;  /* 0x0000002622067211 */ /* 0x020fc600078208ff */
[----:B-1----:R1:W-:Y:S01]  /*8ab0*/  @P5 STG.E.U16 [R4.64], R44 ;  /* 0x0000002c04005986 */ /* 0x0023e2000c101506 */
[----:B------:R-:W-:Y:S01]  /*8ac0*/  LEA.HI.X.SX32 R7, R34, R226, 0x1, P1 ;  /* 0x000000e222077211 */ /* 0x000fe200008f0eff */
[C---:B------:R-:W-:Y:S01]  /*8ad0*/  IMAD R34, R8.reuse, c[0x0][0x198], RZ ;  /* 0x0000660008227a24 */ /* 0x040fe200078e02ff */
[----:B------:R-:W-:Y:S02]  /*8ae0*/  ISETP.LT.AND P1, PT, R8, c[0x0][0x17c], !P0 ;  /* 0x00005f0008007a0c */ /* 0x000fe40004721270 */
[-C--:B------:R-:W-:Y:S01]  /*8af0*/  LEA R8, P6, R35, R38.reuse, 0x1 ;  /* 0x0000002623087211 */ /* 0x080fe200078c08ff */
[----:B--2---:R2:W-:Y:S01]  /*8b00*/  @P3 STG.E.U16 [R6.64], R48 ;  /* 0x0000003006003986 */ /* 0x0045e2000c101506 */
[C---:B------:R-:W-:Y:S01]  /*8b10*/  ISETP.LT.AND P3, PT, R11.reuse, c[0x0][0x17c], !P0 ;  /* 0x00005f000b007a0c */ /* 0x040fe20004761270 */
[----:B------:R-:W-:Y:S01]  /*8b20*/  IMAD R11, R11, c[0x0][0x198], RZ ;  /* 0x000066000b0b7a24 */ /* 0x000fe200078e02ff */
[----:B0-----:R-:W-:Y:S02]  /*8b30*/  LEA R2, P5, R9, R38, 0x1 ;  /* 0x0000002609027211 */ /* 0x001fe400078a08ff */
[----:B------:R-:W-:-:S02]  /*8b40*/  PRMT R40, R40, 0x7632, R40 ;  /* 0x0000763228287816 */ /* 0x000fc40000000028 */
[----:B------:R-:W-:Y:S02]  /*8b50*/  LEA.HI.X.SX32 R3, R9, R226, 0x1, P5 ;  /* 0x000000e209037211 */ /* 0x000fe400028f0eff */
[C---:B-1----:R-:W-:Y:S02]  /*8b60*/  LEA R4, P5, R34.reuse, R38, 0x1 ;  /* 0x0000002622047211 */ /* 0x042fe400078a08ff */
[-C--:B------:R-:W-:Y:S01]  /*8b70*/  LEA.HI.X.SX32 R9, R35, R226.reuse, 0x1, P6 ;  /* 0x000000e223097211 */ /* 0x080fe200030f0eff */
[----:B---3--:R-:W-:Y:S01]  /*8b80*/  @P4 STG.E.U16 [R2.64], R52 ;  /* 0x0000003402004986 */ /* 0x008fe2000c101506 */
[----:B------:R-:W-:Y:S01]  /*8b90*/  LEA.HI.X.SX32 R5, R34, R226, 0x1, P5 ;  /* 0x000000e222057211 */ /* 0x000fe200028f0eff */
[----:B------:R-:W-:Y:S01]  /*8ba0*/  IMAD R34, R10, c[0x0][0x198], RZ ;  /* 0x000066000a227a24 */ /* 0x000fe200078e02ff */
[----:B------:R-:W-:Y:S01]  /*8bb0*/  PRMT R44, R44, 0x7632, R44 ;  /* 0x000076322c2c7816 */ /* 0x000fe2000000002c */
[----:B----4-:R-:W-:Y:S01]  /*8bc0*/  @P2 STG.E.U16 [R8.64], R42 ;  /* 0x0000002a08002986 */ /* 0x010fe2000c101506 */
[----:B------:R-:W-:-:S02]  /*8bd0*/  ISETP.LT.AND P2, PT, R10, c[0x0][0x17c], !P0 ;  /* 0x00005f000a007a0c */ /* 0x000fc40004741270 */
[CC--:B------:R-:W-:Y:S01]  /*8be0*/  LEA R10, P4, R11.reuse, R38.reuse, 0x1 ;  /* 0x000000260b0a7211 */ /* 0x0c0fe200078808ff */
[----:B------:R0:W-:Y:S01]  /*8bf0*/  @P1 STG.E.U16 [R4.64], R46 ;  /* 0x0000002e04001986 */ /* 0x0001e2000c101506 */
[----:B--2---:R-:W-:Y:S02]  /*8c00*/  LEA R6, P5, R34, R38, 0x1 ;  /* 0x0000002622067211 */ /* 0x004fe400078a08ff */
[-C--:B------:R-:W-:Y:S02]  /*8c10*/  LEA.HI.X.SX32 R11, R11, R226.reuse, 0x1, P4 ;  /* 0x000000e20b0b7211 */ /* 0x080fe400020f0eff */
[C---:B------:R-:W-:Y:S01]  /*8c20*/  ISETP.LT.AND P4, PT, R32.reuse, c[0x0][0x17c], !P0 ;  /* 0x00005f0020007a0c */ /* 0x040fe20004781270 */
[----:B------:R-:W-:Y:S01]  /*8c30*/  IMAD R32, R32, c[0x0][0x198], RZ ;  /* 0x0000660020207a24 */ /* 0x000fe200078e02ff */
[----:B------:R-:W-:Y:S01]  /*8c40*/  LEA.HI.X.SX32 R7, R34, R226, 0x1, P5 ;  /* 0x000000e222077211 */ /* 0x000fe200028f0eff */
[----:B------:R1:W-:Y:S01]  /*8c50*/  @P3 STG.E.U16 [R10.64], R50 ;  /* 0x000000320a003986 */ /* 0x0003e2000c101506 */
[C---:B------:R-:W-:Y:S01]  /*8c60*/  ISETP.LT.AND P1, PT, R33.reuse, c[0x0][0x17c], !P0 ;  /* 0x00005f0021007a0c */ /* 0x040fe20004721270 */
[----:B------:R-:W-:Y:S01]  /*8c70*/  IMAD R33, R33, c[0x0][0x198], RZ ;  /* 0x0000660021217a24 */ /* 0x000fe200078e02ff */
[----:B------:R-:W-:Y:S01]  /*8c80*/  PRMT R48, R48, 0x7632, R48 ;  /* 0x0000763230307816 */ /* 0x000fe20000000030 */
[----:B------:R-:W-:Y:S01]  /*8c90*/  @P2 STG.E.U16 [R6.64], R54 ;  /* 0x0000003606002986 */ /* 0x000fe2000c101506 */
[----:B0-----:R-:W-:-:S02]  /*8ca0*/  LEA R4, P2, R32, R38, 0x1 ;  /* 0x0000002620047211 */ /* 0x001fc400078408ff */
[----:B------:R-:W-:Y:S02]  /*8cb0*/  LEA R2, P3, R33, R38, 0x1 ;  /* 0x0000002621027211 */ /* 0x000fe400078608ff */
[-C--:B------:R-:W-:Y:S02]  /*8cc0*/  LEA.HI.X.SX32 R5, R32, R226.reuse, 0x1, P2 ;  /* 0x000000e220057211 */ /* 0x080fe400010f0eff */
[C---:B------:R-:W-:Y:S01]  /*8cd0*/  ISETP.LT.AND P2, PT, R31.reuse, c[0x0][0x17c], !P0 ;  /* 0x00005f001f007a0c */ /* 0x040fe20004741270 */
[----:B------:R-:W-:Y:S01]  /*8ce0*/  IMAD R31, R31, c[0x0][0x198], RZ ;  /* 0x000066001f1f7a24 */ /* 0x000fe200078e02ff */
[----:B------:R-:W-:Y:S01]  /*8cf0*/  LEA.HI.X.SX32 R3, R33, R226, 0x1, P3 ;  /* 0x000000e221037211 */ /* 0x000fe200018f0eff */
[----:B-1----:R-:W-:Y:S01]  /*8d00*/  IMAD R11, R0, c[0x0][0x198], RZ ;  /* 0x00006600000b7a24 */ /* 0x002fe200078e02ff */
[----:B------:R-:W-:Y:S02]  /*8d10*/  PRMT R52, R52, 0x7632, R52 ;  /* 0x0000763234347816 */ /* 0x000fe40000000034 */
[C---:B------:R-:W-:Y:S01]  /*8d20*/  LEA R8, P3, R31.reuse, R38, 0x1 ;  /* 0x000000261f087211 */ /* 0x040fe200078608ff */
[----:B------:R0:W-:Y:S01]  /*8d30*/  @P1 STG.E.U16 [R2.64], R40 ;  /* 0x0000002802001986 */ /* 0x0001e2000c101506 */
[C---:B------:R-:W-:Y:S01]  /*8d40*/  ISETP.LT.AND P1, PT, R30.reuse, c[0x0][0x17c], !P0 ;  /* 0x00005f001e007a0c */ /* 0x040fe20004721270 */
[----:B------:R-:W-:Y:S01]  /*8d50*/  IMAD R30, R30, c[0x0][0x198], RZ ;  /* 0x000066001e1e7a24 */ /* 0x000fe200078e02ff */
[----:B------:R-:W-:Y:S01]  /*8d60*/  LEA.HI.X.SX32 R9, R31, R226, 0x1, P3 ;  /* 0x000000e21f097211 */ /* 0x000fe200018f0eff */
[----:B------:R1:W-:Y:S01]  /*8d70*/  @P4 STG.E.U16 [R4.64], R44 ;  /* 0x0000002c04004986 */ /* 0x0003e2000c101506 */
[C---:B------:R-:W-:Y:S01]  /*8d80*/  ISETP.LT.AND P4, PT, R29.reuse, c[0x0][0x17c], !P0 ;  /* 0x00005f001d007a0c */ /* 0x040fe20004781270 */
[----:B------:R-:W-:Y:S01]  /*8d90*/  IMAD R29, R29, c[0x0][0x198], RZ ;  /* 0x000066001d1d7a24 */ /* 0x000fe200078e02ff */
[C---:B------:R-:W-:Y:S01]  /*8da0*/  ISETP.LT.AND P3, PT, R28.reuse, c[0x0][0x17c], !P0 ;  /* 0x00005f001c007a0c */ /* 0x040fe20004761270 */
[----:B------:R-:W-:Y:S01]  /*8db0*/  IMAD R28, R28, c[0x0][0x198], RZ ;  /* 0x000066001c1c7a24 */ /* 0x000fe200078e02ff */
[----:B------:R2:W-:Y:S01]  /*8dc0*/  @P2 STG.E.U16 [R8.64], R48 ;  /* 0x0000003008002986 */ /* 0x0005e2000c101506 */
[----:B------:R-:W-:-:S02]  /*8dd0*/  PRMT R42, R42, 0x7632, R42 ;  /* 0x000076322a2a7816 */ /* 0x000fc4000000002a */
[-C--:B0-----:R-:W-:Y:S02]  /*8de0*/  LEA R2, P2, R30, R38.reuse, 0x1 ;  /* 0x000000261e027211 */ /* 0x081fe400078408ff */
[-C--:B------:R-:W-:Y:S02]  /*8df0*/  LEA R6, P6, R28, R38.reuse, 0x1 ;  /* 0x000000261c067211 */ /* 0x080fe400078c08ff */
[C---:B-1----:R-:W-:Y:S02]  /*8e00*/  LEA R4, P5, R29.reuse, R38, 0x1 ;  /* 0x000000261d047211 */ /* 0x042fe400078a08ff */
[-C--:B------:R-:W-:Y:S02]  /*8e10*/  LEA.HI.X.SX32 R3, R30, R226.reuse, 0x1, P2 ;  /* 0x000000e21e037211 */ /* 0x080fe400010f0eff */
[-C--:B------:R-:W-:Y:S02]  /*8e20*/  LEA.HI.X.SX32 R5, R29, R226.reuse, 0x1, P5 ;  /* 0x000000e21d057211 */ /* 0x080fe400028f0eff */
[----:B------:R-:W-:Y:S01]  /*8e30*/  PRMT R46, R46, 0x7632, R46 ;  /* 0x000076322e2e7816 */ /* 0x000fe2000000002e */
[----:B------:R0:W-:Y:S01]  /*8e40*/  @P1 STG.E.U16 [R2.64], R52 ;  /* 0x0000003402001986 */ /* 0x0001e2000c101506 */
[----:B------:R-:W-:-:S02]  /*8e50*/  LEA.HI.X.SX32 R7, R28, R226, 0x1, P6 ;  /* 0x000000e21c077211 */ /* 0x000fc400030f0eff */
[C---:B------:R-:W-:Y:S01]  /*8e60*/  ISETP.LT.AND P1, PT, R27.reuse, c[0x0][0x17c], !P0 ;  /* 0x00005f001b007a0c */ /* 0x040fe20004721270 */
[----:B------:R1:W-:Y:S01]  /*8e70*/  @P4 STG.E.U16 [R4.64], R42 ;  /* 0x0000002a04004986 */ /* 0x0003e2000c101506 */
[----:B------:R-:W-:Y:S01]  /*8e80*/  IMAD R27, R27, c[0x0][0x198], RZ ;  /* 0x000066001b1b7a24 */ /* 0x000fe200078e02ff */
[C---:B------:R-:W-:Y:S01]  /*8e90*/  ISETP.LT.AND P2, PT, R25.reuse, c[0x0][0x17c], !P0 ;  /* 0x00005f0019007a0c */ /* 0x040fe20004741270 */
[----:B------:R-:W-:Y:S01]  /*8ea0*/  IMAD R25, R25, c[0x0][0x198], RZ ;  /* 0x0000660019197a24 */ /* 0x000fe200078e02ff */
[----:B------:R3:W-:Y:S01]  /*8eb0*/  @P3 STG.E.U16 [R6.64], R46 ;  /* 0x0000002e06003986 */ /* 0x0007e2000c101506 */
[C---:B------:R-:W-:Y:S01]  /*8ec0*/  ISETP.LT.AND P3, PT, R26.reuse, c[0x0][0x17c], !P0 ;  /* 0x00005f001a007a0c */ /* 0x040fe20004761270 */
[----:B------:R-:W-:Y:S01]  /*8ed0*/  IMAD R26, R26, c[0x0][0x198], RZ ;  /* 0x000066001a1a7a24 */ /* 0x000fe200078e02ff */
[-C--:B--2---:R-:W-:Y:S02]  /*8ee0*/  LEA R8, P6, R27, R38.reuse, 0x1 ;  /* 0x000000261b087211 */ /* 0x084fe400078c08ff */
[C---:B------:R-:W-:Y:S01]  /*8ef0*/  ISETP.LT.AND P4, PT, R24.reuse, c[0x0][0x17c], !P0 ;  /* 0x00005f0018007a0c */ /* 0x040fe20004781270 */
[----:B------:R-:W-:Y:S01]  /*8f00*/  IMAD R24, R24, c[0x0][0x198], RZ ;  /* 0x0000660018187a24 */ /* 0x000fe200078e02ff */
[----:B0-----:R-:W-:-:S02]  /*8f10*/  LEA R2, P5, R26, R38, 0x1 ;  /* 0x000000261a027211 */ /* 0x001fc400078a08ff */
[----:B------:R-:W-:Y:S02]  /*8f20*/  PRMT R50, R50, 0x7632, R50 ;  /* 0x0000763232327816 */ /* 0x000fe40000000032 */
[----:B------:R-:W-:Y:S02]  /*8f30*/  LEA.HI.X.SX32 R9, R27, R226, 0x1, P6 ;  /* 0x000000e21b097211 */ /* 0x000fe400030f0eff */
[----:B-1----:R-:W-:Y:S02]  /*8f40*/  LEA R4, P6, R25, R38, 0x1 ;  /* 0x0000002619047211 */ /* 0x002fe400078c08ff */
[----:B------:R-:W-:Y:S01]  /*8f50*/  PRMT R54, R54, 0x7632, R54 ;  /* 0x0000763236367816 */ /* 0x000fe20000000036 */
[----:B------:R0:W-:Y:S01]  /*8f60*/  @P1 STG.E.U16 [R8.64], R50 ;  /* 0x0000003208001986 */ /* 0x0001e2000c101506 */
[----:B------:R-:W-:Y:S02]  /*8f70*/  LEA.HI.X.SX32 R3, R26, R226, 0x1, P5 ;  /* 0x000000e21a037211 */ /* 0x000fe400028f0eff */
[----:B---3--:R-:W-:-:S02]  /*8f80*/  LEA R6, P5, R24, R38, 0x1 ;  /* 0x0000002618067211 */ /* 0x008fc400078a08ff */
[-C--:B------:R-:W-:Y:S01]  /*8f90*/  LEA.HI.X.SX32 R5, R25, R226.reuse, 0x1, P6 ;  /* 0x000000e219057211 */ /* 0x080fe200030f0eff */
[----:B------:R1:W-:Y:S01]  /*8fa0*/  @P3 STG.E.U16 [R2.64], R54 ;  /* 0x0000003602003986 */ /* 0x0003e2000c101506 */
[----:B------:R-:W-:Y:S02]  /*8fb0*/  LEA.HI.X.SX32 R7, R24, R226, 0x1, P5 ;  /* 0x000000e218077211 */ /* 0x000fe400028f0eff */
[C---:B------:R-:W-:Y:S01]  /*8fc0*/  ISETP.LT.AND P1, PT, R23.reuse, c[0x0][0x17c], !P0 ;  /* 0x00005f0017007a0c */ /* 0x040fe20004721270 */
[----:B------:R-:W-:Y:S01]  /*8fd0*/  IMAD R23, R23, c[0x0][0x198], RZ ;  /* 0x0000660017177a24 */ /* 0x000fe200078e02ff */
[C---:B------:R-:W-:Y:S01]  /*8fe0*/  ISETP.LT.AND P3, PT, R22.reuse, c[0x0][0x17c], !P0 ;  /* 0x00005f0016007a0c */ /* 0x040fe20004761270 */
[----:B------:R-:W-:Y:S01]  /*8ff0*/  IMAD R22, R22, c[0x0][0x198], RZ ;  /* 0x0000660016167a24 */ /* 0x000fe200078e02ff */
[----:B------:R2:W-:Y:S01]  /*9000*/  @P2 STG.E.U16 [R4.64], R41 ;  /* 0x0000002904002986 */ /* 0x0005e2000c101506 */
[C---:B------:R-:W-:Y:S01]  /*9010*/  ISETP.LT.AND P2, PT, R21.reuse, c[0x0][0x17c], !P0 ;  /* 0x00005f0015007a0c */ /* 0x040fe20004741270 */
[----:B------:R-:W-:Y:S01]  /*9020*/  IMAD R21, R21, c[0x0][0x198], RZ ;  /* 0x0000660015157a24 */ /* 0x000fe200078e02ff */
[-C--:B0-----:R-:W-:Y:S01]  /*9030*/  LEA R8, P6, R23, R38.reuse, 0x1 ;  /* 0x0000002617087211 */ /* 0x081fe200078c08ff */
[----:B------:R0:W-:Y:S01]  /*9040*/  @P4 STG.E.U16 [R6.64], R45 ;  /* 0x0000002d06004986 */ /* 0x0001e2000c101506 */
[C---:B------:R-:W-:Y:S01]  /*9050*/  ISETP.LT.AND P4, PT, R20.reuse, c[0x0][0x17c], !P0 ;  /* 0x00005f0014007a0c */ /* 0x040fe20004781270 */
[----:B------:R-:W-:Y:S01]  /*9060*/  IMAD R20, R20, c[0x0][0x198], RZ ;  /* 0x0000660014147a24 */ /* 0x000fe200078e02ff */
[----:B-1----:R-:W-:-:S02]  /*9070*/  LEA R2, P5, R22, R38, 0x1 ;  /* 0x0000002616027211 */ /* 0x002fc400078a08ff */
[-C--:B------:R-:W-:Y:S02]  /*9080*/  LEA.HI.X.SX32 R9, R23, R226.reuse, 0x1, P6 ;  /* 0x000000e217097211 */ /* 0x080fe400030f0eff */
[----:B------:R-:W-:Y:S02]  /*9090*/  LEA.HI.X.SX32 R3, R22, R226, 0x1, P5 ;  /* 0x000000e216037211 */ /* 0x000fe400028f0eff */
[-C--:B--2---:R-:W-:Y:S01]  /*90a0*/  LEA R4, P6, R21, R38.reuse, 0x1 ;  /* 0x0000002615047211 */ /* 0x084fe200078c08ff */
[----:B------:R1:W-:Y:S01]  /*90b0*/  @P1 STG.E.U16 [R8.64], R49 ;  /* 0x0000003108001986 */ /* 0x0003e2000c101506 */
[C---:B------:R-:W-:Y:S01]  /*90c0*/  ISETP.LT.AND P1, PT, R19.reuse, c[0x0][0x17c], !P0 ;  /* 0x00005f0013007a0c */ /* 0x040fe20004721270 */
[----:B------:R-:W-:Y:S01]  /*90d0*/  IMAD R19, R19, c[0x0][0x198], RZ ;  /* 0x0000660013137a24 */ /* 0x000fe200078e02ff */
[----:B0-----:R-:W-:Y:S01]  /*90e0*/  LEA R6, P5, R20, R38, 0x1 ;  /* 0x0000002614067211 */ /* 0x001fe200078a08ff */
[----:B------:R0:W-:Y:S01]  /*90f0*/  @P3 STG.E.U16 [R2.64], R53 ;  /* 0x0000003502003986 */ /* 0x0001e2000c101506 */
[----:B------:R-:W-:-:S02]  /*9100*/  LEA.HI.X.SX32 R5, R21, R226, 0x1, P6 ;  /* 0x000000e215057211 */ /* 0x000fc400030f0eff */
[----:B------:R-:W-:Y:S02]  /*9110*/  LEA.HI.X.SX32 R7, R20, R226, 0x1, P5 ;  /* 0x000000e214077211 */ /* 0x000fe400028f0eff */
[C---:B------:R-:W-:Y:S01]  /*9120*/  ISETP.LT.AND P3, PT, R18.reuse, c[0x0][0x17c], !P0 ;  /* 0x00005f0012007a0c */ /* 0x040fe20004761270 */
[----:B------:R-:W-:Y:S01]  /*9130*/  IMAD R18, R18, c[0x0][0x198], RZ ;  /* 0x0000660012127a24 */ /* 0x000fe200078e02ff */
[----:B------:R2:W-:Y:S01]  /*9140*/  @P2 STG.E.U16 [R4.64], R43 ;  /* 0x0000002b04002986 */ /* 0x0005e2000c101506 */
[C---:B------:R-:W-:Y:S01]  /*9150*/  ISETP.LT.AND P2, PT, R17.reuse, c[0x0][0x17c], !P0 ;  /* 0x00005f0011007a0c */ /* 0x040fe20004741270 */
[----:B------:R-:W-:Y:S01]  /*9160*/  IMAD R17, R17, c[0x0][0x198], RZ ;  /* 0x0000660011117a24 */ /* 0x000fe200078e02ff */
[-C--:B-1----:R-:W-:Y:S01]  /*9170*/  LEA R8, P6, R19, R38.reuse, 0x1 ;  /* 0x0000002613087211 */ /* 0x082fe200078c08ff */
[----:B------:R1:W-:Y:S01]  /*9180*/  @P4 STG.E.U16 [R6.64], R47 ;  /* 0x0000002f06004986 */ /* 0x0003e2000c101506 */
[C---:B------:R-:W-:Y:S01]  /*9190*/  ISETP.LT.AND P4, PT, R16.reuse, c[0x0][0x17c], !P0 ;  /* 0x00005f0010007a0c */ /* 0x040fe20004781270 */
[----:B------:R-:W-:Y:S01]  /*91a0*/  IMAD R16, R16, c[0x0][0x198], RZ ;  /* 0x0000660010107a24 */ /* 0x000fe200078e02ff */
[----:B0-----:R-:W-:-:S02]  /*91b0*/  LEA R2, P5, R18, R38, 0x1 ;  /* 0x0000002612027211 */ /* 0x001fc400078a08ff */
[-C--:B------:R-:W-:Y:S02]  /*91c0*/  LEA.HI.X.SX32 R9, R19, R226.reuse, 0x1, P6 ;  /* 0x000000e213097211 */ /* 0x080fe400030f0eff */
[----:B------:R-:W-:Y:S02]  /*91d0*/  LEA.HI.X.SX32 R3, R18, R226, 0x1, P5 ;  /* 0x000000e212037211 */ /* 0x000fe400028f0eff */
[-C--:B--2---:R-:W-:Y:S01]  /*91e0*/  LEA R4, P6, R17, R38.reuse, 0x1 ;  /* 0x0000002611047211 */ /* 0x084fe200078c08ff */
[----:B------:R0:W-:Y:S01]  /*91f0*/  @P1 STG.E.U16 [R8.64], R51 ;  /* 0x0000003308001986 */ /* 0x0001e2000c101506 */
[----:B------:R-:W-:Y:S02]  /*9200*/  PRMT R41, R41, 0x7632, R41 ;  /* 0x0000763229297816 */ /* 0x000fe40000000029 */
[----:B-1----:R-:W-:Y:S01]  /*9210*/  LEA R6, P5, R16, R38, 0x1 ;  /* 0x0000002610067211 */ /* 0x002fe200078a08ff */
[----:B------:R-:W-:Y:S01]  /*9220*/  @P3 STG.E.U16 [R2.64], R55 ;  /* 0x0000003702003986 */ /* 0x000fe2000c101506 */
[----:B------:R-:W-:-:S02]  /*9230*/  LEA.HI.X.SX32 R5, R17, R226, 0x1, P6 ;  /* 0x000000e211057211 */ /* 0x000fc400030f0eff */
[----:B------:R-:W-:Y:S02]  /*9240*/  PRMT R45, R45, 0x7632, R45 ;  /* 0x000076322d2d7816 */ /* 0x000fe4000000002d */
[----:B------:R-:W-:Y:S01]  /*9250*/  LEA.HI.X.SX32 R7, R16, R226, 0x1, P5 ;  /* 0x000000e210077211 */ /* 0x000fe200028f0eff */
[----:B------:R1:W-:Y:S01]  /*9260*/  @P2 STG.E.U16 [R4.64], R41 ;  /* 0x0000002904002986 */ /* 0x0003e2000c101506 */
[C---:B------:R-:W-:Y:S01]  /*9270*/  ISETP.LT.AND P3, PT, R13.reuse, c[0x0][0x17c], !P0 ;  /* 0x00005f000d007a0c */ /* 0x040fe20004761270 */
[----:B------:R-:W-:Y:S01]  /*9280*/  IMAD R13, R13, c[0x0][0x198], RZ ;  /* 0x000066000d0d7a24 */ /* 0x000fe200078e02ff */
[----:B------:R-:W-:Y:S01]  /*9290*/  ISETP.LT.AND P5, PT, R15, c[0x0][0x17c], !P0 ;  /* 0x00005f000f007a0c */ /* 0x000fe200047a1270 */
[----:B------:R2:W-:Y:S01]  /*92a0*/  @P4 STG.E.U16 [R6.64], R45 ;  /* 0x0000002d06004986 */ /* 0x0005e2000c101506 */
[C---:B------:R-:W-:Y:S01]  /*92b0*/  ISETP.LT.AND P4, PT, R14.reuse, c[0x0][0x17c], !P0 ;  /* 0x00005f000e007a0c */ /* 0x040fe20004781270 */
[----:B------:R-:W-:Y:S01]  /*92c0*/  IMAD R14, R14, c[0x0][0x198], RZ ;  /* 0x000066000e0e7a24 */ /* 0x000fe200078e02ff */
[----:B------:R-:W-:Y:S01]  /*92d0*/  PRMT R49, R49, 0x7632, R49 ;  /* 0x0000763231317816 */ /* 0x000fe20000000031 */
[----:B------:R-:W-:Y:S01]  /*92e0*/  IMAD R15, R15, c[0x0][0x198], RZ ;  /* 0x000066000f0f7a24 */ /* 0x000fe200078e02ff */
[----:B------:R-:W-:Y:S01]  /*92f0*/  PRMT R53, R53, 0x7632, R53 ;  /* 0x0000763235357816 */ /* 0x000fe20000000035 */
[----:B0-----:R-:W-:Y:S01]  /*9300*/  IMAD R9, R12, c[0x0][0x198], RZ ;  /* 0x000066000c097a24 */ /* 0x001fe200078e02ff */
[----:B------:R-:W-:Y:S01]  /*9310*/  PRMT R43, R43, 0x7632, R43 ;  /* 0x000076322b2b7816 */ /* 0x000fe2000000002b */
[----:B------:R-:W-:Y:S01]  /*9320*/  IMAD R16, R117, c[0x0][0x198], RZ ;  /* 0x0000660075107a24 */ /* 0x000fe200078e02ff */
[----:B-1----:R-:W-:-:S02]  /*9330*/  LEA R4, P1, R14, R38, 0x1 ;  /* 0x000000260e047211 */ /* 0x002fc400078208ff */
[-C--:B------:R-:W-:Y:S02]  /*9340*/  LEA R2, P6, R15, R38.reuse, 0x1 ;  /* 0x000000260f027211 */ /* 0x080fe400078c08ff */
[----:B--2---:R-:W-:Y:S02]  /*9350*/  LEA R6, P2, R13, R38, 0x1 ;  /* 0x000000260d067211 */ /* 0x004fe400078408ff */
[----:B------:R-:W-:Y:S02]  /*9360*/  LEA.HI.X.SX32 R5, R14, R226, 0x1, P1 ;  /* 0x000000e20e057211 */ /* 0x000fe400008f0eff */
[----:B------:R-:W-:Y:S02]  /*9370*/  LEA R10, P1, R11, R38, 0x1 ;  /* 0x000000260b0a7211 */ /* 0x000fe400078208ff */
[----:B------:R-:W-:Y:S02]  /*9380*/  LEA.HI.X.SX32 R7, R13, R226, 0x1, P2 ;  /* 0x000000e20d077211 */ /* 0x000fe400010f0eff */
[----:B------:R-:W-:-:S02]  /*9390*/  ISETP.LT.AND P2, PT, R12, c[0x0][0x17c], !P0 ;  /* 0x00005f000c007a0c */ /* 0x000fc40004741270 */
[-C--:B------:R-:W-:Y:S02]  /*93a0*/  LEA.HI.X.SX32 R11, R11, R226.reuse, 0x1, P1 ;  /* 0x000000e20b0b7211 */ /* 0x080fe400008f0eff */
[----:B------:R-:W-:Y:S02]  /*93b0*/  ISETP.LT.AND P1, PT, R0, c[0x0][0x17c], !P0 ;  /* 0x00005f0000007a0c */ /* 0x000fe40004721270 */
[----:B------:R-:W-:Y:S02]  /*93c0*/  ISETP.LT.AND P0, PT, R117, c[0x0][0x17c], !P0 ;  /* 0x00005f0075007a0c */ /* 0x000fe40004701270 */
[----:B------:R-:W-:Y:S02]  /*93d0*/  LEA.HI.X.SX32 R3, R15, R226, 0x1, P6 ;  /* 0x000000e20f037211 */ /* 0x000fe400030f0eff */
[----:B------:R-:W-:Y:S02]  /*93e0*/  LEA R8, P6, R9, R38, 0x1 ;  /* 0x0000002609087211 */ /* 0x000fe400078c08ff */
[----:B------:R-:W-:Y:S01]  /*93f0*/  PRMT R47, R47, 0x7632, R47 ;  /* 0x000076322f2f7816 */ /* 0x000fe2000000002f */
[----:B------:R0:W-:Y:S01]  /*9400*/  @P5 STG.E.U16 [R2.64], R49 ;  /* 0x0000003102005986 */ /* 0x0001e2000c101506 */
[----:B------:R-:W-:-:S02]  /*9410*/  LEA.HI.X.SX32 R9, R9, R226, 0x1, P6 ;  /* 0x000000e209097211 */ /* 0x000fc400030f0eff */
[----:B------:R-:W-:Y:S01]  /*9420*/  PRMT R51, R51, 0x7632, R51 ;  /* 0x0000763233337816 */ /* 0x000fe20000000033 */
[----:B------:R0:W-:Y:S01]  /*9430*/  @P4 STG.E.U16 [R4.64], R53 ;  /* 0x0000003504004986 */ /* 0x0001e2000c101506 */
[----:B------:R-:W-:-:S03]  /*9440*/  LEA R12, P6, R16, R38, 0x1 ;  /* 0x00000026100c7211 */ /* 0x000fc600078c08ff */
[----:B------:R0:W-:Y:S01]  /*9450*/  @P3 STG.E.U16 [R6.64], R43 ;  /* 0x0000002b06003986 */ /* 0x0001e2000c101506 */
[----:B------:R-:W-:-:S03]  /*9460*/  LEA.HI.X.SX32 R13, R16, R226, 0x1, P6 ;  /* 0x000000e2100d7211 */ /* 0x000fc600030f0eff */
[----:B------:R0:W-:Y:S04]  /*9470*/  @P2 STG.E.U16 [R8.64], R47 ;  /* 0x0000002f08002986 */ /* 0x0001e8000c101506 */
[----:B------:R0:W-:Y:S01]  /*9480*/  @P1 STG.E.U16 [R10.64], R51 ;  /* 0x000000330a001986 */ /* 0x0001e2000c101506 */
[----:B------:R-:W-:Y:S05]  /*9490*/  @!P0 EXIT ;  /* 0x000000000000894d */ /* 0x000fea0003800000 */
[----:B0-----:R-:W-:-:S05]  /*94a0*/  PRMT R6, R55, 0x7632, R6 ;  /* 0x0000763237067816 */ /* 0x001fca0000000006 */
[----:B------:R-:W-:Y:S01]  /*94b0*/  STG.E.U16 [R12.64], R6 ;  /* 0x000000060c007986 */ /* 0x000fe2000c101506 */
[----:B------:R-:W-:Y:S05]  /*94c0*/  EXIT ;  /* 0x000000000000794d */ /* 0x000fea0003800000 */
.L_x_4:
[----:B------:R-:W-:-:S00]  /*94d0*/  BRA `(.L_x_4) ;  /* 0xfffffff000007947 */ /* 0x000fc0000383ffff */
[----:B------:R-:W-:-:S00]  /*94e0*/  NOP ;  /* 0x0000000000007918 */ /* 0x000fc00000000000 */
        /* <DEDUP_REMOVED lines=9> */
.L_x_5:


//--------------------- .nv.shared.matmul_kernel  --------------------------
	.section	.nv.shared.matmul_kernel,"aw",@nobits
	.sectionflags	@""
	.align	16
